//
// Generated by NVIDIA NVVM Compiler
//
// Compiler Build ID: CL-36424714
// Cuda compilation tools, release 13.0, V13.0.88
// Based on NVVM 20.0.0
//

.version 9.0
.target sm_100
.address_size 64

.extern .func  (.param .b32 func_retval0) vprintf
(
	.param .b64 vprintf_param_0,
	.param .b64 vprintf_param_1
)
;
.global .align 4 .b8 d_flat_adj_list[64000000];
.global .align 4 .b8 d_degree[80004];
.global .align 4 .b8 d_list_ptr[80008];
.global .align 4 .b8 d_list_ptr_copy[80008];
.global .align 1 .b8 d_matched_edge[16000000];
.global .align 1 .b8 d_is_matched_vertex[20001];
.global .align 4 .b8 d_partner_vertex[80004];
.global .align 4 .b8 d_visited[80004];
.global .align 4 .b8 d_bfs_parent[80004];
.global .align 1 .b8 d_is_parent_change[20001];
.global .align 4 .b8 d_frontier[80004];
.global .align 4 .b8 d_next_frontier[80004];
.global .align 4 .u32 num_aug_paths = 10000000;
.global .align 1 .b8 $str[51] = {69, 114, 114, 111, 114, 33, 32, 81, 117, 101, 114, 121, 105, 110, 103, 32, 102, 111, 114, 32, 97, 110, 32, 101, 100, 103, 101, 32, 119, 104, 105, 99, 104, 32, 105, 115, 32, 110, 111, 116, 32, 112, 114, 101, 115, 101, 110, 116, 32, 10};
.global .align 1 .b8 $str$1[61] = {91, 37, 100, 93, 69, 114, 114, 111, 114, 40, 110, 101, 105, 103, 104, 98, 111, 114, 32, 111, 117, 116, 32, 111, 102, 32, 114, 97, 110, 103, 101, 58, 32, 118, 101, 114, 116, 101, 120, 44, 32, 110, 101, 105, 103, 104, 98, 111, 114, 32, 58, 32, 37, 100, 44, 32, 37, 100, 32, 10};

.func _Z19vertex_disjoint_bfsiii(
	.param .b32 _Z19vertex_disjoint_bfsiii_param_0,
	.param .b32 _Z19vertex_disjoint_bfsiii_param_1,
	.param .b32 _Z19vertex_disjoint_bfsiii_param_2
)
{
	.local .align 8 .b8 	__local_depot0[16];
	.reg .b64 	%SP;
	.reg .b64 	%SPL;
	.reg .pred 	%p<24>;
	.reg .b16 	%rs<7>;
	.reg .b32 	%r<50>;
	.reg .b64 	%rd<57>;

	mov.u64 	%SPL, __local_depot0;
	cvta.local.u64 	%SP, %SPL;
	ld.param.u32 	%r23, [_Z19vertex_disjoint_bfsiii_param_0];
	ld.param.u32 	%r21, [_Z19vertex_disjoint_bfsiii_param_1];
	ld.param.u32 	%r22, [_Z19vertex_disjoint_bfsiii_param_2];
	mul.wide.s32 	%rd6, %r21, 4;
	mov.u64 	%rd7, d_visited;
	add.s64 	%rd1, %rd7, %rd6;
	atom.global.exch.b32 	%r24, [%rd1], 1;
	setp.ne.s32 	%p2, %r24, 0;
	setp.eq.s32 	%p3, %r23, 0;
	and.pred  	%p4, %p2, %p3;
	@%p4 bra 	$L__BB0_29;
	mov.b32 	%r25, 1;
	st.global.u32 	[%rd1], %r25;
	mov.u64 	%rd9, d_list_ptr;
	add.s64 	%rd2, %rd9, %rd6;
	ld.global.u32 	%r3, [%rd2];
	ld.global.u32 	%r2, [%rd2+4];
	setp.ge.s32 	%p5, %r3, %r2;
	@%p5 bra 	$L__BB0_29;
	add.u64 	%rd10, %SP, 0;
	add.u64 	%rd3, %SPL, 0;
	and.b32  	%r26, %r23, 1;
	setp.eq.b32 	%p1, %r26, 1;
	mov.u64 	%rd12, d_flat_adj_list;
	mov.u64 	%rd14, $str$1;
$L__BB0_3:
	mul.wide.s32 	%rd11, %r3, 4;
	add.s64 	%rd13, %rd12, %rd11;
	ld.global.u32 	%r4, [%rd13];
	setp.lt.s32 	%p6, %r4, 20001;
	@%p6 bra 	$L__BB0_5;
	st.local.v2.u32 	[%rd3], {%r22, %r21};
	st.local.u32 	[%rd3+8], %r4;
	cvta.global.u64 	%rd15, %rd14;
	{ // callseq 0, 0
	.param .b64 param0;
	st.param.b64 	[param0], %rd15;
	.param .b64 param1;
	st.param.b64 	[param1], %rd10;
	.param .b32 retval0;
	call.uni (retval0), 
	vprintf, 
	(
	param0, 
	param1
	);
	ld.param.b32 	%r27, [retval0];
	} // callseq 0
$L__BB0_5:
	mul.wide.s32 	%rd17, %r4, 4;
	add.s64 	%rd4, %rd7, %rd17;
	atom.global.exch.b32 	%r29, [%rd4], 1;
	setp.ne.s32 	%p7, %r29, 0;
	@%p7 bra 	$L__BB0_14;
	cvt.s64.s32 	%rd19, %r4;
	mov.b32 	%r30, 1;
	st.global.u32 	[%rd4], %r30;
	mov.u64 	%rd21, d_bfs_parent;
	add.s64 	%rd22, %rd21, %rd17;
	st.global.u32 	[%rd22], %r21;
	mov.u64 	%rd23, d_is_matched_vertex;
	add.s64 	%rd5, %rd23, %rd19;
	@%p1 bra 	$L__BB0_19;
	ld.global.u32 	%r48, [%rd2];
	ld.global.u32 	%r47, [%rd2+4];
	setp.ge.s32 	%p8, %r48, %r47;
	mov.u32 	%r45, %r48;
	@%p8 bra 	$L__BB0_8;
	bra.uni 	$L__BB0_10;
$L__BB0_8:
	mov.u64 	%rd27, $str;
	cvta.global.u64 	%rd28, %rd27;
	{ // callseq 1, 0
	.param .b64 param0;
	st.param.b64 	[param0], %rd28;
	.param .b64 param1;
	st.param.b64 	[param1], 0;
	.param .b32 retval0;
	call.uni (retval0), 
	vprintf, 
	(
	param0, 
	param1
	);
	ld.param.b32 	%r32, [retval0];
	} // callseq 1
	ld.global.u32 	%r48, [%rd2];
	ld.global.u32 	%r47, [%rd2+4];
	bra.uni 	$L__BB0_22;
$L__BB0_9:
	add.s32 	%r45, %r45, 1;
	setp.eq.s32 	%p10, %r45, %r47;
	@%p10 bra 	$L__BB0_8;
$L__BB0_10:
	mul.wide.s32 	%rd24, %r45, 4;
	add.s64 	%rd26, %rd12, %rd24;
	ld.global.u32 	%r31, [%rd26];
	setp.ne.s32 	%p9, %r31, %r4;
	@%p9 bra 	$L__BB0_9;
	cvt.s64.s32 	%rd29, %r45;
	mov.u64 	%rd30, d_matched_edge;
	add.s64 	%rd31, %rd30, %rd29;
	ld.global.u8 	%rs1, [%rd31];
	setp.eq.s16 	%p11, %rs1, 0;
	@%p11 bra 	$L__BB0_12;
	bra.uni 	$L__BB0_22;
$L__BB0_12:
	ld.global.u8 	%rs2, [%rd5];
	setp.ne.s16 	%p12, %rs2, 1;
	@%p12 bra 	$L__BB0_22;
	mov.u64 	%rd33, d_next_frontier;
	add.s64 	%rd34, %rd33, %rd17;
	mov.b32 	%r34, 1;
	st.global.u32 	[%rd34], %r34;
	{ // callseq 2, 0
	.param .b32 param0;
	st.param.b32 	[param0], 1;
	.param .b32 param1;
	st.param.b32 	[param1], %r4;
	.param .b32 param2;
	st.param.b32 	[param2], %r22;
	call.uni 
	_Z19vertex_disjoint_bfsiii, 
	(
	param0, 
	param1, 
	param2
	);
	} // callseq 2
$L__BB0_14:
	add.s32 	%r3, %r3, 1;
	setp.ne.s32 	%p23, %r3, %r2;
	@%p23 bra 	$L__BB0_3;
	bra.uni 	$L__BB0_29;
$L__BB0_15:
	add.s32 	%r46, %r46, 1;
	setp.eq.s32 	%p15, %r46, %r47;
	@%p15 bra 	$L__BB0_20;
$L__BB0_16:
	mul.wide.s32 	%rd35, %r46, 4;
	add.s64 	%rd37, %rd12, %rd35;
	ld.global.u32 	%r35, [%rd37];
	setp.ne.s32 	%p14, %r35, %r4;
	@%p14 bra 	$L__BB0_15;
	cvt.s64.s32 	%rd40, %r46;
	mov.u64 	%rd41, d_matched_edge;
	add.s64 	%rd42, %rd41, %rd40;
	ld.global.u8 	%rs3, [%rd42];
	setp.eq.s16 	%p16, %rs3, 1;
	@%p16 bra 	$L__BB0_21;
	setp.ne.s32 	%p17, %r23, 0;
	@%p17 bra 	$L__BB0_14;
	bra.uni 	$L__BB0_22;
$L__BB0_19:
	ld.global.u32 	%r48, [%rd2];
	ld.global.u32 	%r47, [%rd2+4];
	setp.ge.s32 	%p13, %r48, %r47;
	mov.u32 	%r46, %r48;
	@%p13 bra 	$L__BB0_20;
	bra.uni 	$L__BB0_16;
$L__BB0_20:
	mov.u64 	%rd38, $str;
	cvta.global.u64 	%rd39, %rd38;
	{ // callseq 3, 0
	.param .b64 param0;
	st.param.b64 	[param0], %rd39;
	.param .b64 param1;
	st.param.b64 	[param1], 0;
	.param .b32 retval0;
	call.uni (retval0), 
	vprintf, 
	(
	param0, 
	param1
	);
	ld.param.b32 	%r36, [retval0];
	} // callseq 3
$L__BB0_21:
	mov.u64 	%rd55, d_next_frontier;
	add.s64 	%rd56, %rd55, %rd17;
	mov.b32 	%r43, 1;
	st.global.u32 	[%rd56], %r43;
	{ // callseq 5, 0
	.param .b32 param0;
	st.param.b32 	[param0], 0;
	.param .b32 param1;
	st.param.b32 	[param1], %r4;
	.param .b32 param2;
	st.param.b32 	[param2], %r22;
	call.uni 
	_Z19vertex_disjoint_bfsiii, 
	(
	param0, 
	param1, 
	param2
	);
	} // callseq 5
	bra.uni 	$L__BB0_29;
$L__BB0_22:
	setp.ge.s32 	%p18, %r48, %r47;
	@%p18 bra 	$L__BB0_23;
	bra.uni 	$L__BB0_25;
$L__BB0_23:
	mov.u64 	%rd46, $str;
	cvta.global.u64 	%rd47, %rd46;
	{ // callseq 4, 0
	.param .b64 param0;
	st.param.b64 	[param0], %rd47;
	.param .b64 param1;
	st.param.b64 	[param1], 0;
	.param .b32 retval0;
	call.uni (retval0), 
	vprintf, 
	(
	param0, 
	param1
	);
	ld.param.b32 	%r39, [retval0];
	} // callseq 4
	bra.uni 	$L__BB0_14;
$L__BB0_24:
	add.s32 	%r48, %r48, 1;
	setp.eq.s32 	%p20, %r48, %r47;
	@%p20 bra 	$L__BB0_23;
$L__BB0_25:
	mul.wide.s32 	%rd43, %r48, 4;
	add.s64 	%rd45, %rd12, %rd43;
	ld.global.u32 	%r38, [%rd45];
	setp.ne.s32 	%p19, %r38, %r4;
	@%p19 bra 	$L__BB0_24;
	cvt.s64.s32 	%rd48, %r48;
	mov.u64 	%rd49, d_matched_edge;
	add.s64 	%rd50, %rd49, %rd48;
	ld.global.u8 	%rs4, [%rd50];
	setp.eq.s16 	%p21, %rs4, 0;
	@%p21 bra 	$L__BB0_27;
	bra.uni 	$L__BB0_14;
$L__BB0_27:
	ld.global.u8 	%rs5, [%rd5];
	setp.ne.s16 	%p22, %rs5, 0;
	@%p22 bra 	$L__BB0_14;
	cvt.s64.s32 	%rd51, %r4;
	mov.u64 	%rd52, d_is_parent_change;
	add.s64 	%rd53, %rd52, %rd51;
	mov.b16 	%rs6, 1;
	st.global.u8 	[%rd53], %rs6;
	ld.global.u32 	%r41, [num_aug_paths];
	add.s32 	%r42, %r41, 1;
	st.global.u32 	[num_aug_paths], %r42;
$L__BB0_29:
	ret;

}
	// .globl	_Z16update_matchingsv
.visible .entry _Z16update_matchingsv()
{
	.reg .pred 	%p<54>;
	.reg .b16 	%rs<13>;
	.reg .b32 	%r<92>;
	.reg .b64 	%rd<102>;

	mov.u32 	%r50, %ctaid.x;
	shl.b32 	%r51, %r50, 10;
	mov.u32 	%r52, %tid.x;
	or.b32  	%r75, %r51, %r52;
	setp.gt.s32 	%p5, %r75, 20000;
	@%p5 bra 	$L__BB1_54;
	mov.u64 	%rd8, d_is_parent_change;
	mov.u64 	%rd11, d_bfs_parent;
	mov.u64 	%rd56, d_list_ptr;
	mov.u64 	%rd58, d_flat_adj_list;
	mov.u64 	%rd61, d_matched_edge;
	mov.u64 	%rd88, d_partner_vertex;
$L__BB1_2:
	mov.u32 	%r2, %r75;
	cvt.s64.s32 	%rd7, %r2;
	add.s64 	%rd9, %rd8, %rd7;
	ld.global.u8 	%rs1, [%rd9];
	setp.ne.s16 	%p6, %rs1, 1;
	@%p6 bra 	$L__BB1_53;
	mul.wide.s32 	%rd10, %r2, 4;
	add.s64 	%rd12, %rd11, %rd10;
	ld.global.u32 	%r76, [%rd12];
	setp.eq.s32 	%p7, %r76, %r2;
	@%p7 bra 	$L__BB1_53;
	mov.b32 	%r77, 1;
	mov.u32 	%r78, %r2;
$L__BB1_5:
	and.b32  	%r54, %r77, 1;
	setp.eq.b32 	%p8, %r54, 1;
	not.pred 	%p9, %p8;
	@%p9 bra 	$L__BB1_28;
	mul.wide.s32 	%rd13, %r78, 4;
	add.s64 	%rd1, %rd56, %rd13;
	ld.global.u32 	%r80, [%rd1];
	ld.global.u32 	%r8, [%rd1+4];
	setp.ge.s32 	%p11, %r80, %r8;
	mov.pred 	%p50, 0;
	@%p11 bra 	$L__BB1_11;
	sub.s32 	%r79, %r80, %r8;
	bra.uni 	$L__BB1_9;
$L__BB1_8:
	add.s32 	%r80, %r80, 1;
	add.s32 	%r79, %r79, 1;
	setp.eq.s32 	%p14, %r79, 0;
	@%p14 bra 	$L__BB1_11;
$L__BB1_9:
	mul.wide.s32 	%rd15, %r80, 4;
	add.s64 	%rd17, %rd58, %rd15;
	ld.global.u32 	%r55, [%rd17];
	setp.ne.s32 	%p12, %r55, %r76;
	@%p12 bra 	$L__BB1_8;
	cvt.s64.s32 	%rd18, %r80;
	add.s64 	%rd20, %rd61, %rd18;
	mov.b16 	%rs2, 1;
	st.global.u8 	[%rd20], %rs2;
	mov.pred 	%p50, -1;
$L__BB1_11:
	mul.wide.s32 	%rd21, %r76, 4;
	add.s64 	%rd2, %rd56, %rd21;
	ld.global.u32 	%r84, [%rd2];
	ld.global.u32 	%r82, [%rd2+4];
	setp.ge.s32 	%p16, %r84, %r82;
	mov.u32 	%r81, %r84;
	@%p16 bra 	$L__BB1_12;
	bra.uni 	$L__BB1_15;
$L__BB1_12:
	@%p50 bra 	$L__BB1_17;
	mov.u64 	%rd26, $str;
	cvta.global.u64 	%rd27, %rd26;
	{ // callseq 6, 0
	.param .b64 param0;
	st.param.b64 	[param0], %rd27;
	.param .b64 param1;
	st.param.b64 	[param1], 0;
	.param .b32 retval0;
	call.uni (retval0), 
	vprintf, 
	(
	param0, 
	param1
	);
	ld.param.b32 	%r57, [retval0];
	} // callseq 6
	ld.global.u32 	%r84, [%rd2];
	ld.global.u32 	%r82, [%rd2+4];
	bra.uni 	$L__BB1_17;
$L__BB1_14:
	add.s32 	%r81, %r81, 1;
	setp.eq.s32 	%p18, %r81, %r82;
	@%p18 bra 	$L__BB1_12;
$L__BB1_15:
	mul.wide.s32 	%rd23, %r81, 4;
	add.s64 	%rd25, %rd58, %rd23;
	ld.global.u32 	%r56, [%rd25];
	setp.ne.s32 	%p17, %r56, %r78;
	@%p17 bra 	$L__BB1_14;
	cvt.s64.s32 	%rd28, %r81;
	add.s64 	%rd30, %rd61, %rd28;
	mov.b16 	%rs3, 1;
	st.global.u8 	[%rd30], %rs3;
$L__BB1_17:
	setp.ge.s32 	%p20, %r84, %r82;
	mov.pred 	%p51, 0;
	@%p20 bra 	$L__BB1_21;
	bra.uni 	$L__BB1_19;
$L__BB1_18:
	add.s32 	%r84, %r84, 1;
	setp.eq.s32 	%p23, %r84, %r82;
	@%p23 bra 	$L__BB1_21;
$L__BB1_19:
	mul.wide.s32 	%rd31, %r84, 4;
	add.s64 	%rd33, %rd58, %rd31;
	ld.global.u32 	%r59, [%rd33];
	setp.ne.s32 	%p21, %r59, %r78;
	@%p21 bra 	$L__BB1_18;
	cvt.s64.s32 	%rd34, %r84;
	add.s64 	%rd36, %rd61, %rd34;
	mov.b16 	%rs4, 1;
	st.global.u8 	[%rd36], %rs4;
	mov.pred 	%p51, -1;
$L__BB1_21:
	ld.global.u32 	%r85, [%rd1];
	ld.global.u32 	%r25, [%rd1+4];
	setp.ge.s32 	%p25, %r85, %r25;
	@%p25 bra 	$L__BB1_22;
	bra.uni 	$L__BB1_25;
$L__BB1_22:
	@%p51 bra 	$L__BB1_27;
	mov.u64 	%rd40, $str;
	cvta.global.u64 	%rd41, %rd40;
	{ // callseq 7, 0
	.param .b64 param0;
	st.param.b64 	[param0], %rd41;
	.param .b64 param1;
	st.param.b64 	[param1], 0;
	.param .b32 retval0;
	call.uni (retval0), 
	vprintf, 
	(
	param0, 
	param1
	);
	ld.param.b32 	%r61, [retval0];
	} // callseq 7
	bra.uni 	$L__BB1_27;
$L__BB1_24:
	add.s32 	%r85, %r85, 1;
	setp.eq.s32 	%p27, %r85, %r25;
	@%p27 bra 	$L__BB1_22;
$L__BB1_25:
	mul.wide.s32 	%rd37, %r85, 4;
	add.s64 	%rd39, %rd58, %rd37;
	ld.global.u32 	%r60, [%rd39];
	setp.ne.s32 	%p26, %r60, %r76;
	@%p26 bra 	$L__BB1_24;
	cvt.s64.s32 	%rd42, %r85;
	add.s64 	%rd44, %rd61, %rd42;
	mov.b16 	%rs5, 1;
	st.global.u8 	[%rd44], %rs5;
$L__BB1_27:
	cvt.s64.s32 	%rd45, %r76;
	cvt.s64.s32 	%rd46, %r78;
	mov.u64 	%rd47, d_is_matched_vertex;
	add.s64 	%rd48, %rd47, %rd46;
	mov.b16 	%rs6, 1;
	st.global.u8 	[%rd48], %rs6;
	add.s64 	%rd49, %rd47, %rd45;
	st.global.u8 	[%rd49], %rs6;
	add.s64 	%rd52, %rd88, %rd13;
	st.global.u32 	[%rd52], %r76;
	mul.wide.s32 	%rd53, %r76, 4;
	add.s64 	%rd54, %rd88, %rd53;
	st.global.u32 	[%rd54], %r78;
	bra.uni 	$L__BB1_52;
$L__BB1_28:
	mul.wide.s32 	%rd55, %r78, 4;
	add.s64 	%rd3, %rd56, %rd55;
	ld.global.u32 	%r86, [%rd3];
	ld.global.u32 	%r29, [%rd3+4];
	setp.ge.s32 	%p29, %r86, %r29;
	mov.pred 	%p52, 0;
	@%p29 bra 	$L__BB1_32;
	bra.uni 	$L__BB1_30;
$L__BB1_29:
	add.s32 	%r86, %r86, 1;
	setp.eq.s32 	%p32, %r86, %r29;
	@%p32 bra 	$L__BB1_32;
$L__BB1_30:
	mul.wide.s32 	%rd57, %r86, 4;
	add.s64 	%rd59, %rd58, %rd57;
	ld.global.u32 	%r63, [%rd59];
	setp.ne.s32 	%p30, %r63, %r76;
	@%p30 bra 	$L__BB1_29;
	cvt.s64.s32 	%rd60, %r86;
	add.s64 	%rd62, %rd61, %rd60;
	mov.b16 	%rs7, 0;
	st.global.u8 	[%rd62], %rs7;
	mov.pred 	%p52, -1;
$L__BB1_32:
	mul.wide.s32 	%rd63, %r76, 4;
	add.s64 	%rd4, %rd56, %rd63;
	ld.global.u32 	%r90, [%rd4];
	ld.global.u32 	%r88, [%rd4+4];
	setp.ge.s32 	%p34, %r90, %r88;
	mov.u32 	%r87, %r90;
	@%p34 bra 	$L__BB1_33;
	bra.uni 	$L__BB1_36;
$L__BB1_33:
	@%p52 bra 	$L__BB1_38;
	mov.u64 	%rd68, $str;
	cvta.global.u64 	%rd69, %rd68;
	{ // callseq 8, 0
	.param .b64 param0;
	st.param.b64 	[param0], %rd69;
	.param .b64 param1;
	st.param.b64 	[param1], 0;
	.param .b32 retval0;
	call.uni (retval0), 
	vprintf, 
	(
	param0, 
	param1
	);
	ld.param.b32 	%r65, [retval0];
	} // callseq 8
	ld.global.u32 	%r90, [%rd4];
	ld.global.u32 	%r88, [%rd4+4];
	bra.uni 	$L__BB1_38;
$L__BB1_35:
	add.s32 	%r87, %r87, 1;
	setp.eq.s32 	%p36, %r87, %r88;
	@%p36 bra 	$L__BB1_33;
$L__BB1_36:
	mul.wide.s32 	%rd65, %r87, 4;
	add.s64 	%rd67, %rd58, %rd65;
	ld.global.u32 	%r64, [%rd67];
	setp.ne.s32 	%p35, %r64, %r78;
	@%p35 bra 	$L__BB1_35;
	cvt.s64.s32 	%rd70, %r87;
	add.s64 	%rd72, %rd61, %rd70;
	mov.b16 	%rs8, 0;
	st.global.u8 	[%rd72], %rs8;
$L__BB1_38:
	setp.ge.s32 	%p38, %r90, %r88;
	mov.pred 	%p53, 0;
	@%p38 bra 	$L__BB1_42;
	bra.uni 	$L__BB1_40;
$L__BB1_39:
	add.s32 	%r90, %r90, 1;
	setp.eq.s32 	%p41, %r90, %r88;
	@%p41 bra 	$L__BB1_42;
$L__BB1_40:
	mul.wide.s32 	%rd73, %r90, 4;
	add.s64 	%rd75, %rd58, %rd73;
	ld.global.u32 	%r67, [%rd75];
	setp.ne.s32 	%p39, %r67, %r78;
	@%p39 bra 	$L__BB1_39;
	cvt.s64.s32 	%rd76, %r90;
	add.s64 	%rd78, %rd61, %rd76;
	mov.b16 	%rs9, 0;
	st.global.u8 	[%rd78], %rs9;
	mov.pred 	%p53, -1;
$L__BB1_42:
	ld.global.u32 	%r91, [%rd3];
	ld.global.u32 	%r43, [%rd3+4];
	setp.ge.s32 	%p43, %r91, %r43;
	@%p43 bra 	$L__BB1_43;
	bra.uni 	$L__BB1_46;
$L__BB1_43:
	@%p53 bra 	$L__BB1_48;
	mov.u64 	%rd82, $str;
	cvta.global.u64 	%rd83, %rd82;
	{ // callseq 9, 0
	.param .b64 param0;
	st.param.b64 	[param0], %rd83;
	.param .b64 param1;
	st.param.b64 	[param1], 0;
	.param .b32 retval0;
	call.uni (retval0), 
	vprintf, 
	(
	param0, 
	param1
	);
	ld.param.b32 	%r69, [retval0];
	} // callseq 9
	bra.uni 	$L__BB1_48;
$L__BB1_45:
	add.s32 	%r91, %r91, 1;
	setp.eq.s32 	%p45, %r91, %r43;
	@%p45 bra 	$L__BB1_43;
$L__BB1_46:
	mul.wide.s32 	%rd79, %r91, 4;
	add.s64 	%rd81, %rd58, %rd79;
	ld.global.u32 	%r68, [%rd81];
	setp.ne.s32 	%p44, %r68, %r76;
	@%p44 bra 	$L__BB1_45;
	cvt.s64.s32 	%rd84, %r91;
	add.s64 	%rd86, %rd61, %rd84;
	mov.b16 	%rs10, 0;
	st.global.u8 	[%rd86], %rs10;
$L__BB1_48:
	add.s64 	%rd5, %rd88, %rd55;
	ld.global.u32 	%r71, [%rd5];
	setp.ne.s32 	%p46, %r71, %r76;
	@%p46 bra 	$L__BB1_50;
	cvt.s64.s32 	%rd89, %r78;
	mov.u64 	%rd90, d_is_matched_vertex;
	add.s64 	%rd91, %rd90, %rd89;
	mov.b16 	%rs11, 0;
	st.global.u8 	[%rd91], %rs11;
	mov.b32 	%r72, -1;
	st.global.u32 	[%rd5], %r72;
$L__BB1_50:
	mov.u64 	%rd93, d_partner_vertex;
	add.s64 	%rd6, %rd93, %rd63;
	ld.global.u32 	%r73, [%rd6];
	setp.ne.s32 	%p47, %r73, %r78;
	@%p47 bra 	$L__BB1_52;
	cvt.s64.s32 	%rd94, %r76;
	mov.u64 	%rd95, d_is_matched_vertex;
	add.s64 	%rd96, %rd95, %rd94;
	mov.b16 	%rs12, 0;
	st.global.u8 	[%rd96], %rs12;
	mov.b32 	%r74, -1;
	st.global.u32 	[%rd6], %r74;
$L__BB1_52:
	mul.wide.s32 	%rd97, %r78, 4;
	add.s64 	%rd99, %rd11, %rd97;
	ld.global.u32 	%r78, [%rd99];
	mul.wide.s32 	%rd100, %r78, 4;
	add.s64 	%rd101, %rd11, %rd100;
	ld.global.u32 	%r76, [%rd101];
	add.s32 	%r77, %r77, 1;
	setp.ne.s32 	%p48, %r76, %r78;
	@%p48 bra 	$L__BB1_5;
$L__BB1_53:
	add.s32 	%r75, %r2, 10000;
	setp.lt.s32 	%p49, %r2, 10001;
	@%p49 bra 	$L__BB1_2;
$L__BB1_54:
	ret;

}
	// .globl	_Z24vertex_disjoint_bfs_utilv
.visible .entry _Z24vertex_disjoint_bfs_utilv()
{
	.reg .pred 	%p<5>;
	.reg .b16 	%rs<3>;
	.reg .b32 	%r<11>;
	.reg .b64 	%rd<18>;

	mov.u32 	%r2, %ctaid.x;
	shl.b32 	%r3, %r2, 10;
	mov.u32 	%r4, %tid.x;
	or.b32  	%r1, %r3, %r4;
	setp.gt.s32 	%p1, %r1, 19999;
	mul.wide.s32 	%rd2, %r1, 4;
	mov.u64 	%rd3, d_visited;
	add.s64 	%rd1, %rd3, %rd2;
	@%p1 bra 	$L__BB2_2;
	cvt.s64.s32 	%rd4, %r1;
	add.s32 	%r5, %r1, 1;
	mov.b32 	%r6, 0;
	st.global.u32 	[%rd1+4], %r6;
	mov.u64 	%rd6, d_bfs_parent;
	add.s64 	%rd7, %rd6, %rd2;
	st.global.u32 	[%rd7+4], %r5;
	mov.u64 	%rd8, d_is_parent_change;
	add.s64 	%rd9, %rd8, %rd4;
	mov.b16 	%rs1, 1;
	st.global.u8 	[%rd9+1], %rs1;
	mov.u64 	%rd10, d_partner_vertex;
	add.s64 	%rd11, %rd10, %rd2;
	mov.b32 	%r7, -1;
	st.global.u32 	[%rd11+4], %r7;
$L__BB2_2:
	setp.gt.s32 	%p2, %r1, 9999;
	@%p2 bra 	$L__BB2_6;
	ld.global.u32 	%r8, [%rd1+4];
	setp.ne.s32 	%p3, %r8, 0;
	@%p3 bra 	$L__BB2_6;
	cvt.s64.s32 	%rd12, %r1;
	mov.u64 	%rd13, d_is_matched_vertex;
	add.s64 	%rd14, %rd13, %rd12;
	ld.global.u8 	%rs2, [%rd14+1];
	setp.ne.s16 	%p4, %rs2, 0;
	@%p4 bra 	$L__BB2_6;
	mov.u64 	%rd16, d_frontier;
	add.s64 	%rd17, %rd16, %rd2;
	mov.b32 	%r9, 1;
	st.global.u32 	[%rd17+4], %r9;
	add.s32 	%r10, %r1, 1;
	{ // callseq 10, 0
	.param .b32 param0;
	st.param.b32 	[param0], 0;
	.param .b32 param1;
	st.param.b32 	[param1], %r10;
	.param .b32 param2;
	st.param.b32 	[param2], %r1;
	call.uni 
	_Z19vertex_disjoint_bfsiii, 
	(
	param0, 
	param1, 
	param2
	);
	} // callseq 10
$L__BB2_6:
	ret;

}


// ===== COMPILED SASS (sm_100) =====

	.target	sm_100

	.elftype	@"ET_EXEC"


//--------------------- .note.nv.tkinfo           --------------------------
	.section	.note.nv.tkinfo,"",@"SHT_NOTE"
	.sectionflags	@"SHF_NOTE_NV_TKINFO"
	.tkinfo
        /*0018*/ 	.word	0x00000002
        /*0030*/ 	.string	""
        /*0030*/ 	.string	"ptxas"
        /*0030*/ 	.string	"Cuda compilation tools, release 13.0, V13.0.88"
        /*0030*/ 	.string	"Build cuda_13.0.r13.0/compiler.36424714_0"
        /*0030*/ 	.string	"-arch sm_100 -m 64 "



//--------------------- .note.nv.cuinfo           --------------------------
	.section	.note.nv.cuinfo,"",@"SHT_NOTE"
	.sectionflags	@"SHF_NOTE_NV_CUINFO"
        /*0018*/ 	.short	0x0002
        /*001a*/ 	.short	0x0064
        /*001c*/ 	.short	0x0082
	.zero		2


//--------------------- .nv.info                  --------------------------
	.section	.nv.info,"",@"SHT_CUDA_INFO"
	.align	4


	//----- nvinfo : EIATTR_REGCOUNT
	.align		4
        /*0000*/ 	.byte	0x04, 0x2f
        /*0002*/ 	.short	(.L_16 - .L_15)
	.align		4
.L_15:
        /*0004*/ 	.word	index@(_Z16update_matchingsv)
        /*0008*/ 	.word	0x0000001b


	//----- nvinfo : EIATTR_FRAME_SIZE
	.align		4
.L_16:
        /*000c*/ 	.byte	0x04, 0x11
        /*000e*/ 	.short	(.L_18 - .L_17)
	.align		4
.L_17:
        /*0010*/ 	.word	index@(_Z16update_matchingsv)
        /*0014*/ 	.word	0x00000000


	//----- nvinfo : EIATTR_REGCOUNT
	.align		4
.L_18:
        /*0018*/ 	.byte	0x04, 0x2f
        /*001a*/ 	.short	(.L_20 - .L_19)
	.align		4
.L_19:
        /*001c*/ 	.word	index@(_Z24vertex_disjoint_bfs_utilv)
        /*0020*/ 	.word	0x00000026


	//----- nvinfo : EIATTR_FRAME_SIZE
	.align		4
.L_20:
        /*0024*/ 	.byte	0x04, 0x11
        /*0026*/ 	.short	(.L_22 - .L_21)
	.align		4
.L_21:
        /*0028*/ 	.word	index@($_Z24vertex_disjoint_bfs_utilv$_Z19vertex_disjoint_bfsiii)
        /*002c*/ 	.word	0x00000000


	//----- nvinfo : EIATTR_FRAME_SIZE
	.align		4
.L_22:
        /*0030*/ 	.byte	0x04, 0x11
        /*0032*/ 	.short	(.L_24 - .L_23)
	.align		4
.L_23:
        /*0034*/ 	.word	index@(_Z24vertex_disjoint_bfs_utilv)
        /*0038*/ 	.word	0x00000000


	//----- nvinfo : EIATTR_MIN_STACK_SIZE
	.align		4
.L_24:
        /*003c*/ 	.byte	0x04, 0x12
        /*003e*/ 	.short	(.L_26 - .L_25)
	.align		4
.L_25:
        /*0040*/ 	.word	index@(_Z24vertex_disjoint_bfs_utilv)
        /*0044*/ 	.word	0x00000000


	//----- nvinfo : EIATTR_MIN_STACK_SIZE
	.align		4
.L_26:
        /*0048*/ 	.byte	0x04, 0x12
        /*004a*/ 	.short	(.L_28 - .L_27)
	.align		4
.L_27:
        /*004c*/ 	.word	index@(_Z16update_matchingsv)
        /*0050*/ 	.word	0x00000000
.L_28:


//--------------------- .nv.compat                --------------------------
	.section	.nv.compat,"",@"SHT_CUDA_COMPAT_INFO"
	.align	4
        /*0000*/ 	.byte	0x02, 0x09, 0x00, 0x00, 0x02, 0x02, 0x01, 0x00, 0x02, 0x05, 0x05, 0x00, 0x03, 0x07, 0x01, 0x01
        /*0010*/ 	.byte	0x02, 0x03, 0x00, 0x00, 0x02, 0x06, 0x01, 0x00, 0x04, 0x0b, 0x08, 0x00, 0x09, 0x00, 0x00, 0x00
        /*0020*/ 	.byte	0x00, 0x00, 0x00, 0x00


//--------------------- .nv.info._Z24vertex_disjoint_bfs_utilv --------------------------
	.section	.nv.info._Z24vertex_disjoint_bfs_utilv,"",@"SHT_CUDA_INFO"
	.sectionflags	@""
	.align	4


	//----- nvinfo : EIATTR_CUDA_API_VERSION
	.align		4
        /*0000*/ 	.byte	0x04, 0x37
        /*0002*/ 	.short	(.L_30 - .L_29)
.L_29:
        /*0004*/ 	.word	0x00000082


	//----- nvinfo : EIATTR_SPARSE_MMA_MASK
	.align		4
.L_30:
        /*0008*/ 	.byte	0x03, 0x50
        /*000a*/ 	.short	0x0000


	//----- nvinfo : EIATTR_MAXREG_COUNT
	.align		4
        /*000c*/ 	.byte	0x03, 0x1b
        /*000e*/ 	.short	0x00ff


	//----- nvinfo : EIATTR_EXTERNS
	.align		4
        /*0010*/ 	.byte	0x04, 0x0f
        /*0012*/ 	.short	(.L_32 - .L_31)


	//   ....[0]....
	.align		4
.L_31:
        /*0014*/ 	.word	index@(vprintf)


	//----- nvinfo : EIATTR_MERCURY_ISA_VERSION
	.align		4
.L_32:
        /*0018*/ 	.byte	0x03, 0x5f
        /*001a*/ 	.short	0x0101


	//----- nvinfo : EIATTR_VRC_CTA_INIT_COUNT
	.align		4
        /*001c*/ 	.byte	0x02, 0x4a
	.zero		1
	.zero		1


	//----- nvinfo : EIATTR_SYSCALL_OFFSETS
	.align		4
        /*0020*/ 	.byte	0x04, 0x46
        /*0022*/ 	.short	(.L_34 - .L_33)


	//   ....[0]....
.L_33:
        /*0024*/ 	.word	0x000007a0


	//   ....[1]....
        /*0028*/ 	.word	0x00000b00


	//   ....[2]....
        /*002c*/ 	.word	0x00000e60


	//   ....[3]....
        /*0030*/ 	.word	0x000011b0


	//----- nvinfo : EIATTR_EXIT_INSTR_OFFSETS
	.align		4
.L_34:
        /*0034*/ 	.byte	0x04, 0x1c
        /*0036*/ 	.short	(.L_36 - .L_35)


	//   ....[0]....
.L_35:
        /*0038*/ 	.word	0x000001b0


	//   ....[1]....
        /*003c*/ 	.word	0x000001e0


	//   ....[2]....
        /*0040*/ 	.word	0x00000240


	//   ....[3]....
        /*0044*/ 	.word	0x000002e0


	//----- nvinfo : EIATTR_CRS_STACK_SIZE
	.align		4
.L_36:
        /*0048*/ 	.byte	0x04, 0x1e
        /*004a*/ 	.short	(.L_38 - .L_37)
.L_37:
        /*004c*/ 	.word	0x00000000


	//----- nvinfo : EIATTR_SW_WAR
	.align		4
.L_38:
        /*0050*/ 	.byte	0x04, 0x36
        /*0052*/ 	.short	(.L_40 - .L_39)
.L_39:
        /*0054*/ 	.word	0x00000008
.L_40:


//--------------------- .nv.info._Z16update_matchingsv --------------------------
	.section	.nv.info._Z16update_matchingsv,"",@"SHT_CUDA_INFO"
	.sectionflags	@""
	.align	4


	//----- nvinfo : EIATTR_CUDA_API_VERSION
	.align		4
        /*0000*/ 	.byte	0x04, 0x37
        /*0002*/ 	.short	(.L_42 - .L_41)
.L_41:
        /*0004*/ 	.word	0x00000082


	//----- nvinfo : EIATTR_SPARSE_MMA_MASK
	.align		4
.L_42:
        /*0008*/ 	.byte	0x03, 0x50
        /*000a*/ 	.short	0x0000


	//----- nvinfo : EIATTR_MAXREG_COUNT
	.align		4
        /*000c*/ 	.byte	0x03, 0x1b
        /*000e*/ 	.short	0x00ff


	//----- nvinfo : EIATTR_EXTERNS
	.align		4
        /*0010*/ 	.byte	0x04, 0x0f
        /*0012*/ 	.short	(.L_44 - .L_43)


	//   ....[0]....
	.align		4
.L_43:
        /*0014*/ 	.word	index@(vprintf)


	//----- nvinfo : EIATTR_MERCURY_ISA_VERSION
	.align		4
.L_44:
        /*0018*/ 	.byte	0x03, 0x5f
        /*001a*/ 	.short	0x0101


	//----- nvinfo : EIATTR_VRC_CTA_INIT_COUNT
	.align		4
        /*001c*/ 	.byte	0x02, 0x4a
	.zero		1
	.zero		1


	//----- nvinfo : EIATTR_SYSCALL_OFFSETS
	.align		4
        /*0020*/ 	.byte	0x04, 0x46
        /*0022*/ 	.short	(.L_46 - .L_45)


	//   ....[0]....
.L_45:
        /*0024*/ 	.word	0x00000510


	//   ....[1]....
        /*0028*/ 	.word	0x00000880


	//   ....[2]....
        /*002c*/ 	.word	0x00000d20


	//   ....[3]....
        /*0030*/ 	.word	0x00001070


	//----- nvinfo : EIATTR_EXIT_INSTR_OFFSETS
	.align		4
.L_46:
        /*0034*/ 	.byte	0x04, 0x1c
        /*0036*/ 	.short	(.L_48 - .L_47)


	//   ....[0]....
.L_47:
        /*0038*/ 	.word	0x00000060


	//   ....[1]....
        /*003c*/ 	.word	0x000012e0


	//----- nvinfo : EIATTR_CRS_STACK_SIZE
	.align		4
.L_48:
        /*0040*/ 	.byte	0x04, 0x1e
        /*0042*/ 	.short	(.L_50 - .L_49)
.L_49:
        /*0044*/ 	.word	0x00000000


	//----- nvinfo : EIATTR_SW_WAR
	.align		4
.L_50:
        /*0048*/ 	.byte	0x04, 0x36
        /*004a*/ 	.short	(.L_52 - .L_51)
.L_51:
        /*004c*/ 	.word	0x00000008
.L_52:


//--------------------- .nv.callgraph             --------------------------
	.section	.nv.callgraph,"",@"SHT_CUDA_CALLGRAPH"
	.align	4
	.sectionentsize	8
	.align		4
        /*0000*/ 	.word	0x00000000
	.align		4
        /*0004*/ 	.word	0xffffffff
	.align		4
        /*0008*/ 	.word	index@(_Z24vertex_disjoint_bfs_utilv)
	.align		4
        /*000c*/ 	.word	index@(vprintf)
	.align		4
        /*0010*/ 	.word	index@(_Z16update_matchingsv)
	.align		4
        /*0014*/ 	.word	index@(vprintf)
	.align		4
        /*0018*/ 	.word	0x00000000
	.align		4
        /*001c*/ 	.word	0xfffffffe
	.align		4
        /*0020*/ 	.word	0x00000000
	.align		4
        /*0024*/ 	.word	0xfffffffd
	.align		4
        /*0028*/ 	.word	0x00000000
	.align		4
        /*002c*/ 	.word	0xfffffffc


//--------------------- .nv.constant4             --------------------------
	.section	.nv.constant4,"a",@progbits
	.align	8
	.align		8
.nv.constant4:
        /*0000*/ 	.dword	vprintf
	.align		8
        /*0008*/ 	.dword	d_flat_adj_list
	.align		8
        /*0010*/ 	.dword	d_degree
	.align		8
        /*0018*/ 	.dword	d_list_ptr
	.align		8
        /*0020*/ 	.dword	d_list_ptr_copy
	.align		8
        /*0028*/ 	.dword	d_matched_edge
	.align		8
        /*0030*/ 	.dword	d_is_matched_vertex
	.align		8
        /*0038*/ 	.dword	d_partner_vertex
	.align		8
        /*0040*/ 	.dword	d_visited
	.align		8
        /*0048*/ 	.dword	d_bfs_parent
	.align		8
        /*0050*/ 	.dword	d_is_parent_change
	.align		8
        /*0058*/ 	.dword	d_frontier
	.align		8
        /*0060*/ 	.dword	d_next_frontier
	.align		8
        /*0068*/ 	.dword	num_aug_paths
	.align		8
        /*0070*/ 	.dword	$str
	.align		8
        /*0078*/ 	.dword	$str$1


//--------------------- .text._Z24vertex_disjoint_bfs_utilv --------------------------
	.section	.text._Z24vertex_disjoint_bfs_utilv,"ax",@progbits
	.align	128
        .global         _Z24vertex_disjoint_bfs_utilv
        .type           _Z24vertex_disjoint_bfs_utilv,@function
        .size           _Z24vertex_disjoint_bfs_utilv,(.L_x_75 - _Z24vertex_disjoint_bfs_utilv)
        .other          _Z24vertex_disjoint_bfs_utilv,@"STO_CUDA_ENTRY STV_DEFAULT"
_Z24vertex_disjoint_bfs_utilv:
.text._Z24vertex_disjoint_bfs_utilv:
[----:B------:R-:W0:Y:S01]  /*0000*/  LDC R1, c[0x0][0x37c] ;  /* 0x0000df00ff017b82 */ /* 0x000e220000000800 */
[----:B------:R-:W1:Y:S07]  /*0010*/  S2R R6, SR_TID.X ;  /* 0x0000000000067919 */ /* 0x000e6e0000002100 */
[----:B------:R-:W2:Y:S01]  /*0020*/  S2UR UR4, SR_CTAID.X ;  /* 0x00000000000479c3 */ /* 0x000ea20000002500 */
[----:B------:R-:W-:Y:S07]  /*0030*/  BSSY.RECONVERGENT B0, `(.L_x_0) ;  /* 0x0000017000007945 */ /* 0x000fee0003800200 */
[----:B------:R-:W3:Y:S01]  /*0040*/  LDC.64 R2, c[0x4][0x40] ;  /* 0x01001000ff027b82 */ /* 0x000ee20000000a00 */
[----:B--2---:R-:W-:-:S06]  /*0050*/  USHF.L.U32 UR4, UR4, 0xa, URZ ;  /* 0x0000000a04047899 */ /* 0x004fcc00080006ff */
[----:B-1----:R-:W-:-:S04]  /*0060*/  LOP3.LUT R6, R6, UR4, RZ, 0xfc, !PT ;  /* 0x0000000406067c12 */ /* 0x002fc8000f8efcff */
[C---:B------:R-:W-:Y:S01]  /*0070*/  ISETP.GT.AND P0, PT, R6.reuse, 0x4e1f, PT ;  /* 0x00004e1f0600780c */ /* 0x040fe20003f04270 */
[----:B------:R-:W1:Y:S01]  /*0080*/  LDCU.64 UR4, c[0x0][0x358] ;  /* 0x00006b00ff0477ac */ /* 0x000e620008000a00 */
[C---:B------:R-:W-:Y:S01]  /*0090*/  ISETP.GT.AND P1, PT, R6.reuse, 0x270f, PT ;  /* 0x0000270f0600780c */ /* 0x040fe20003f24270 */
[----:B---3--:R-:W-:-:S10]  /*00a0*/  IMAD.WIDE R2, R6, 0x4, R2 ;  /* 0x0000000406027825 */ /* 0x008fd400078e0202 */
[----:B01----:R-:W-:Y:S05]  /*00b0*/  @P0 BRA `(.L_x_1) ;  /* 0x0000000000380947 */ /* 0x003fea0003800000 */
[----:B------:R-:W0:Y:S01]  /*00c0*/  LDC.64 R4, c[0x4][0x48] ;  /* 0x01001200ff047b82 */ /* 0x000e220000000a00 */
[----:B------:R-:W1:Y:S01]  /*00d0*/  LDCU.64 UR6, c[0x4][0x50] ;  /* 0x01000a00ff0677ac */ /* 0x000e620008000a00 */
[C---:B------:R-:W-:Y:S01]  /*00e0*/  VIADD R7, R6.reuse, 0x1 ;  /* 0x0000000106077836 */ /* 0x040fe20000000000 */
[----:B------:R2:W-:Y:S01]  /*00f0*/  STG.E desc[UR4][R2.64+0x4], RZ ;  /* 0x000004ff02007986 */ /* 0x0005e2000c101904 */
[----:B------:R-:W-:Y:S02]  /*0100*/  IMAD.MOV.U32 R0, RZ, RZ, 0x1 ;  /* 0x00000001ff007424 */ /* 0x000fe400078e00ff */
[----:B------:R-:W-:Y:S02]  /*0110*/  IMAD.MOV.U32 R13, RZ, RZ, -0x1 ;  /* 0xffffffffff0d7424 */ /* 0x000fe400078e00ff */
[----:B------:R-:W3:Y:S01]  /*0120*/  LDC.64 R8, c[0x4][0x38] ;  /* 0x01000e00ff087b82 */ /* 0x000ee20000000a00 */
[----:B-1----:R-:W-:-:S04]  /*0130*/  IADD3 R10, P0, PT, R6, UR6, RZ ;  /* 0x00000006060a7c10 */ /* 0x002fc8000ff1e0ff */
[C---:B------:R-:W-:Y:S01]  /*0140*/  LEA.HI.X.SX32 R11, R6.reuse, UR7, 0x1, P0 ;  /* 0x00000007060b7c11 */ /* 0x040fe200080f0eff */
[----:B0-----:R-:W-:-:S05]  /*0150*/  IMAD.WIDE R4, R6, 0x4, R4 ;  /* 0x0000000406047825 */ /* 0x001fca00078e0204 */
[----:B------:R2:W-:Y:S01]  /*0160*/  STG.E desc[UR4][R4.64+0x4], R7 ;  /* 0x0000040704007986 */ /* 0x0005e2000c101904 */
[----:B---3--:R-:W-:-:S03]  /*0170*/  IMAD.WIDE R8, R6, 0x4, R8 ;  /* 0x0000000406087825 */ /* 0x008fc600078e0208 */
[----:B------:R2:W-:Y:S04]  /*0180*/  STG.E.U8 desc[UR4][R10.64+0x1], R0 ;  /* 0x000001000a007986 */ /* 0x0005e8000c101104 */
[----:B------:R2:W-:Y:S02]  /*0190*/  STG.E desc[UR4][R8.64+0x4], R13 ;  /* 0x0000040d08007986 */ /* 0x0005e4000c101904 */
.L_x_1:
[----:B------:R-:W-:Y:S05]  /*01a0*/  BSYNC.RECONVERGENT B0 ;  /* 0x0000000000007941 */ /* 0x000fea0003800200 */
.L_x_0:
[----:B------:R-:W-:Y:S05]  /*01b0*/  @P1 EXIT ;  /* 0x000000000000194d */ /* 0x000fea0003800000 */
[----:B--2---:R-:W2:Y:S02]  /*01c0*/  LDG.E R2, desc[UR4][R2.64+0x4] ;  /* 0x0000040402027981 */ /* 0x004ea4000c1e1900 */
[----:B--2---:R-:W-:-:S13]  /*01d0*/  ISETP.NE.AND P0, PT, R2, RZ, PT ;  /* 0x000000ff0200720c */ /* 0x004fda0003f05270 */
[----:B------:R-:W-:Y:S05]  /*01e0*/  @P0 EXIT ;  /* 0x000000000000094d */ /* 0x000fea0003800000 */
[----:B------:R-:W0:Y:S02]  /*01f0*/  LDCU.64 UR6, c[0x4][0x30] ;  /* 0x01000600ff0677ac */ /* 0x000e240008000a00 */
[----:B0-----:R-:W-:-:S04]  /*0200*/  IADD3 R2, P0, PT, R6, UR6, RZ ;  /* 0x0000000606027c10 */ /* 0x001fc8000ff1e0ff */
[----:B------:R-:W-:-:S05]  /*0210*/  LEA.HI.X.SX32 R3, R6, UR7, 0x1, P0 ;  /* 0x0000000706037c11 */ /* 0x000fca00080f0eff */
[----:B------:R-:W2:Y:S02]  /*0220*/  LDG.E.U8 R2, desc[UR4][R2.64+0x1] ;  /* 0x0000010402027981 */ /* 0x000ea4000c1e1100 */
[----:B--2---:R-:W-:-:S13]  /*0230*/  ISETP.NE.AND P0, PT, R2, RZ, PT ;  /* 0x000000ff0200720c */ /* 0x004fda0003f05270 */
[----:B------:R-:W-:Y:S05]  /*0240*/  @P0 EXIT ;  /* 0x000000000000094d */ /* 0x000fea0003800000 */
[----:B------:R-:W0:Y:S01]  /*0250*/  LDC.64 R2, c[0x4][0x58] ;  /* 0x01001600ff027b82 */ /* 0x000e220000000a00 */
[----:B------:R-:W-:Y:S01]  /*0260*/  IMAD.MOV.U32 R7, RZ, RZ, 0x1 ;  /* 0x00000001ff077424 */ /* 0x000fe200078e00ff */
[----:B------:R-:W-:Y:S01]  /*0270*/  MOV R20, 0x2e0 ;  /* 0x000002e000147802 */ /* 0x000fe20000000f00 */
[C---:B------:R-:W-:Y:S02]  /*0280*/  VIADD R5, R6.reuse, 0x1 ;  /* 0x0000000106057836 */ /* 0x040fe40000000000 */
[----:B------:R-:W-:Y:S02]  /*0290*/  IMAD.MOV.U32 R4, RZ, RZ, RZ ;  /* 0x000000ffff047224 */ /* 0x000fe400078e00ff */
[----:B------:R-:W-:Y:S02]  /*02a0*/  IMAD.MOV.U32 R21, RZ, RZ, 0x0 ;  /* 0x00000000ff157424 */ /* 0x000fe400078e00ff */
[----:B0-----:R-:W-:-:S05]  /*02b0*/  IMAD.WIDE R2, R6, 0x4, R2 ;  /* 0x0000000406027825 */ /* 0x001fca00078e0202 */
[----:B------:R0:W-:Y:S02]  /*02c0*/  STG.E desc[UR4][R2.64+0x4], R7 ;  /* 0x0000040702007986 */ /* 0x0001e4000c101904 */
[----:B0-----:R-:W-:Y:S05]  /*02d0*/  CALL.REL.NOINC `($_Z24vertex_disjoint_bfs_utilv$_Z19vertex_disjoint_bfsiii) ;  /* 0x0000000000047944 */ /* 0x001fea0003c00000 */
[----:B------:R-:W-:Y:S05]  /*02e0*/  EXIT ;  /* 0x000000000000794d */ /* 0x000fea0003800000 */
        .type           $_Z24vertex_disjoint_bfs_utilv$_Z19vertex_disjoint_bfsiii,@function
        .size           $_Z24vertex_disjoint_bfs_utilv$_Z19vertex_disjoint_bfsiii,(.L_x_75 - $_Z24vertex_disjoint_bfs_utilv$_Z19vertex_disjoint_bfsiii)
$_Z24vertex_disjoint_bfs_utilv$_Z19vertex_disjoint_bfsiii:
[----:B------:R-:W-:-:S05]  /*02f0*/  VIADD R1, R1, 0xffffffa8 ;  /* 0xffffffa801017836 */ /* 0x000fca0000000000 */
[----:B------:R-:W-:Y:S04]  /*0300*/  STL [R1+0x50], R31 ;  /* 0x0000501f01007387 */ /* 0x000fe80000100800 */
        /* <DEDUP_REMOVED lines=10> */
[----:B------:R0:W-:Y:S04]  /*03b0*/  STL [R1+0x3c], R26 ;  /* 0x00003c1a01007387 */ /* 0x0001e80000100800 */
[----:B------:R1:W-:Y:S04]  /*03c0*/  STL [R1+0x38], R25 ;  /* 0x0000381901007387 */ /* 0x0003e80000100800 */
[----:B------:R2:W-:Y:S01]  /*03d0*/  STL [R1+0x34], R24 ;  /* 0x0000341801007387 */ /* 0x0005e20000100800 */
[----:B0-----:R-:W0:Y:S05]  /*03e0*/  BMOV.32.CLEAR R26, B8 ;  /* 0x00000000081a7355 */ /* 0x001e2a0000100000 */
[----:B-1----:R-:W1:Y:S05]  /*03f0*/  BMOV.32.CLEAR R25, B7 ;  /* 0x0000000007197355 */ /* 0x002e6a0000100000 */
[----:B--2---:R-:W2:Y:S05]  /*0400*/  BMOV.32.CLEAR R24, B6 ;  /* 0x0000000006187355 */ /* 0x004eaa0000100000 */
[----:B------:R-:W-:Y:S01]  /*0410*/  BSSY B8, `(.L_x_2) ;  /* 0x00000fe000087945 */ /* 0x000fe20003800000 */
[----:B------:R3:W-:Y:S04]  /*0420*/  STL [R1+0x1c], R18 ;  /* 0x00001c1201007387 */ /* 0x0007e80000100800 */
[----:B------:R4:W-:Y:S04]  /*0430*/  STL [R1+0x18], R17 ;  /* 0x0000181101007387 */ /* 0x0009e80000100800 */
[----:B------:R5:W-:Y:S01]  /*0440*/  STL [R1+0x14], R16 ;  /* 0x0000141001007387 */ /* 0x000be20000100800 */
[----:B---3--:R-:W-:-:S02]  /*0450*/  IMAD.MOV.U32 R18, RZ, RZ, R4 ;  /* 0x000000ffff127224 */ /* 0x008fc400078e0004 */
[----:B----4-:R-:W-:Y:S02]  /*0460*/  IMAD.MOV.U32 R17, RZ, RZ, R5 ;  /* 0x000000ffff117224 */ /* 0x010fe400078e0005 */
[----:B-----5:R-:W-:Y:S01]  /*0470*/  IMAD.MOV.U32 R16, RZ, RZ, R6 ;  /* 0x000000ffff107224 */ /* 0x020fe200078e0006 */
[----:B------:R-:W3:Y:S01]  /*0480*/  LDC.64 R30, c[0x0][0x358] ;  /* 0x0000d600ff1e7b82 */ /* 0x000ee20000000a00 */
[----:B------:R-:W-:Y:S05]  /*0490*/  YIELD ;  /* 0x0000000000007946 */ /* 0x000fea0003800000 */
[----:B------:R-:W-:Y:S02]  /*04a0*/  IMAD.MOV.U32 R7, RZ, RZ, 0x1 ;  /* 0x00000001ff077424 */ /* 0x000fe400078e00ff */
[----:B------:R-:W4:Y:S01]  /*04b0*/  LDC.64 R2, c[0x4][0x40] ;  /* 0x01001000ff027b82 */ /* 0x000f220000000a00 */
[----:B---3--:R-:W-:-:S02]  /*04c0*/  R2UR UR4, R30 ;  /* 0x000000001e0472ca */ /* 0x008fc400000e0000 */
[----:B------:R-:W-:Y:S01]  /*04d0*/  R2UR UR5, R31 ;  /* 0x000000001f0572ca */ /* 0x000fe200000e0000 */
[----:B----4-:R-:W-:-:S12]  /*04e0*/  IMAD.WIDE R4, R17, 0x4, R2 ;  /* 0x0000000411047825 */ /* 0x010fd800078e0202 */
[----:B------:R-:W3:Y:S01]  /*04f0*/  ATOMG.E.EXCH.STRONG.GPU PT, R0, desc[UR4][R4.64], R7 ;  /* 0x80000007040079a8 */ /* 0x000ee2000c1ef104 */
[----:B------:R-:W4:Y:S01]  /*0500*/  LDCU UR4, c[0x0][0x2f8] ;  /* 0x00005f00ff0477ac */ /* 0x000f220008000800 */
[----:B------:R-:W-:Y:S01]  /*0510*/  ISETP.NE.AND P0, PT, R18, RZ, PT ;  /* 0x000000ff1200720c */ /* 0x000fe20003f05270 */
[----:B------:R-:W5:Y:S01]  /*0520*/  LDCU UR5, c[0x0][0x2fc] ;  /* 0x00005f80ff0577ac */ /* 0x000f620008000800 */
[----:B----4-:R-:W-:-:S05]  /*0530*/  IADD3 R22, P1, PT, R1, UR4, RZ ;  /* 0x0000000401167c10 */ /* 0x010fca000ff3e0ff */
[----:B-----5:R-:W-:Y:S01]  /*0540*/  IMAD.X R19, RZ, RZ, UR5, P1 ;  /* 0x00000005ff137e24 */ /* 0x020fe200088e06ff */
[----:B---3--:R-:W-:-:S13]  /*0550*/  ISETP.NE.AND P2, PT, R0, RZ, PT ;  /* 0x000000ff0000720c */ /* 0x008fda0003f45270 */
[----:B012---:R-:W-:Y:S05]  /*0560*/  @!P0 BRA P2, `(.L_x_3) ;  /* 0x0000000c00a08947 */ /* 0x007fea0001000000 */
[----:B------:R-:W0:Y:S01]  /*0570*/  LDC.64 R28, c[0x4][0x18] ;  /* 0x01000600ff1c7b82 */ /* 0x000e220000000a00 */
[C---:B------:R-:W-:Y:S02]  /*0580*/  R2UR UR4, R30.reuse ;  /* 0x000000001e0472ca */ /* 0x040fe400000e0000 */
[C---:B------:R-:W-:Y:S02]  /*0590*/  R2UR UR5, R31.reuse ;  /* 0x000000001f0572ca */ /* 0x040fe400000e0000 */
[C---:B------:R-:W-:Y:S02]  /*05a0*/  R2UR UR6, R30.reuse ;  /* 0x000000001e0672ca */ /* 0x040fe400000e0000 */
[C---:B------:R-:W-:Y:S02]  /*05b0*/  R2UR UR7, R31.reuse ;  /* 0x000000001f0772ca */ /* 0x040fe400000e0000 */
[----:B------:R-:W-:Y:S02]  /*05c0*/  R2UR UR8, R30 ;  /* 0x000000001e0872ca */ /* 0x000fe400000e0000 */
[----:B------:R-:W-:-:S05]  /*05d0*/  R2UR UR9, R31 ;  /* 0x000000001f0972ca */ /* 0x000fca00000e0000 */
[----:B------:R1:W-:Y:S01]  /*05e0*/  STG.E desc[UR4][R4.64], R7 ;  /* 0x0000000704007986 */ /* 0x0003e2000c101904 */
[----:B0-----:R-:W-:-:S05]  /*05f0*/  IMAD.WIDE R28, R17, 0x4, R28 ;  /* 0x00000004111c7825 */ /* 0x001fca00078e021c */
[----:B------:R-:W2:Y:S04]  /*0600*/  LDG.E R23, desc[UR6][R28.64] ;  /* 0x000000061c177981 */ /* 0x000ea8000c1e1900 */
[----:B------:R-:W2:Y:S02]  /*0610*/  LDG.E R2, desc[UR8][R28.64+0x4] ;  /* 0x000004081c027981 */ /* 0x000ea4000c1e1900 */
[----:B--2---:R-:W-:-:S13]  /*0620*/  ISETP.GE.AND P0, PT, R23, R2, PT ;  /* 0x000000021700720c */ /* 0x004fda0003f06270 */
[----:B-1----:R-:W-:Y:S05]  /*0630*/  @P0 BRA `(.L_x_3) ;  /* 0x0000000c006c0947 */ /* 0x002fea0003800000 */
[----:B------:R-:W-:-:S04]  /*0640*/  LOP3.LUT R0, R18, 0x1, RZ, 0xc0, !PT ;  /* 0x0000000112007812 */ /* 0x000fc800078ec0ff */
[----:B------:R-:W-:-:S04]  /*0650*/  ISETP.NE.U32.AND P0, PT, R0, 0x1, PT ;  /* 0x000000010000780c */ /* 0x000fc80003f05070 */
[----:B------:R-:W-:-:S09]  /*0660*/  P2R R27, PR, RZ, 0x1 ;  /* 0x00000001ff1b7803 */ /* 0x000fd20000000000 */
.L_x_25:
[----:B0-----:R-:W0:Y:S01]  /*0670*/  LDC.64 R32, c[0x4][0x8] ;  /* 0x01000200ff207b82 */ /* 0x001e220000000a00 */
[----:B------:R-:W-:Y:S05]  /*0680*/  YIELD ;  /* 0x0000000000007946 */ /* 0x000fea0003800000 */
[----:B------:R-:W-:Y:S02]  /*0690*/  R2UR UR4, R30 ;  /* 0x000000001e0472ca */ /* 0x000fe400000e0000 */
[----:B------:R-:W-:Y:S01]  /*06a0*/  R2UR UR5, R31 ;  /* 0x000000001f0572ca */ /* 0x000fe200000e0000 */
[----:B0-----:R-:W-:-:S12]  /*06b0*/  IMAD.WIDE R32, R23, 0x4, R32 ;  /* 0x0000000417207825 */ /* 0x001fd800078e0220 */
[----:B------:R-:W2:Y:S01]  /*06c0*/  LDG.E R32, desc[UR4][R32.64] ;  /* 0x0000000420207981 */ /* 0x000ea2000c1e1900 */
[----:B------:R-:W-:Y:S01]  /*06d0*/  BSSY.RECONVERGENT B6, `(.L_x_4) ;  /* 0x000000e000067945 */ /* 0x000fe20003800200 */
[----:B--2---:R-:W-:-:S13]  /*06e0*/  ISETP.GE.AND P0, PT, R32, 0x4e21, PT ;  /* 0x00004e212000780c */ /* 0x004fda0003f06270 */
[----:B------:R-:W-:Y:S05]  /*06f0*/  @!P0 BRA `(.L_x_5) ;  /* 0x00000000002c8947 */ /* 0x000fea0003800000 */
[----:B------:R-:W-:Y:S01]  /*0700*/  MOV R0, 0x0 ;  /* 0x0000000000007802 */ /* 0x000fe20000000f00 */
[----:B------:R0:W-:Y:S01]  /*0710*/  STL.64 [R1], R16 ;  /* 0x0000001001007387 */ /* 0x0001e20000100a00 */
[----:B------:R-:W1:Y:S01]  /*0720*/  LDCU.64 UR4, c[0x4][0x78] ;  /* 0x01000f00ff0477ac */ /* 0x000e620008000a00 */
[----:B------:R-:W-:Y:S01]  /*0730*/  IMAD.MOV.U32 R6, RZ, RZ, R22 ;  /* 0x000000ffff067224 */ /* 0x000fe200078e0016 */
[----:B------:R0:W2:Y:S01]  /*0740*/  LDC.64 R8, c[0x4][R0] ;  /* 0x0100000000087b82 */ /* 0x0000a20000000a00 */
[----:B------:R0:W-:Y:S01]  /*0750*/  STL [R1+0x8], R32 ;  /* 0x0000082001007387 */ /* 0x0001e20000100800 */
[----:B------:R-:W-:Y:S02]  /*0760*/  IMAD.MOV.U32 R7, RZ, RZ, R19 ;  /* 0x000000ffff077224 */ /* 0x000fe400078e0013 */
[----:B-1----:R-:W-:Y:S02]  /*0770*/  IMAD.U32 R4, RZ, RZ, UR4 ;  /* 0x00000004ff047e24 */ /* 0x002fe4000f8e00ff */
[----:B0-----:R-:W-:-:S07]  /*0780*/  IMAD.U32 R5, RZ, RZ, UR5 ;  /* 0x00000005ff057e24 */ /* 0x001fce000f8e00ff */
[----:B------:R-:W-:-:S07]  /*0790*/  LEPC R20, `(.L_x_5) ;  /* 0x000000001014794e */ /* 0x000fce0000000000 */
[----:B--2---:R-:W-:Y:S05]  /*07a0*/  CALL.ABS.NOINC R8 ;  /* 0x0000000008007343 */ /* 0x004fea0003c00000 */
.L_x_5:
[----:B------:R-:W-:Y:S05]  /*07b0*/  BSYNC.RECONVERGENT B6 ;  /* 0x0000000000067941 */ /* 0x000fea0003800200 */
.L_x_4:
[----:B------:R-:W0:Y:S01]  /*07c0*/  LDC.64 R6, c[0x4][0x40] ;  /* 0x01001000ff067b82 */ /* 0x000e220000000a00 */
[----:B------:R-:W-:Y:S01]  /*07d0*/  R2UR UR4, R30 ;  /* 0x000000001e0472ca */ /* 0x000fe200000e0000 */
[----:B------:R-:W-:Y:S01]  /*07e0*/  IMAD.MOV.U32 R3, RZ, RZ, 0x1 ;  /* 0x00000001ff037424 */ /* 0x000fe200078e00ff */
[----:B------:R-:W-:Y:S01]  /*07f0*/  R2UR UR5, R31 ;  /* 0x000000001f0572ca */ /* 0x000fe200000e0000 */
[----:B0-----:R-:W-:-:S12]  /*0800*/  IMAD.WIDE R6, R32, 0x4, R6 ;  /* 0x0000000420067825 */ /* 0x001fd800078e0206 */
[----:B------:R-:W2:Y:S01]  /*0810*/  ATOMG.E.EXCH.STRONG.GPU PT, R0, desc[UR4][R6.64], R3 ;  /* 0x80000003060079a8 */ /* 0x000ea2000c1ef104 */
[----:B------:R-:W-:Y:S01]  /*0820*/  BSSY.RELIABLE B7, `(.L_x_6) ;  /* 0x00000a9000077945 */ /* 0x000fe20003800100 */
[----:B--2---:R-:W-:-:S13]  /*0830*/  ISETP.NE.AND P0, PT, R0, RZ, PT ;  /* 0x000000ff0000720c */ /* 0x004fda0003f05270 */
[----:B------:R-:W-:Y:S05]  /*0840*/  @P0 BRA `(.L_x_7) ;  /* 0x0000000800980947 */ /* 0x000fea0003800000 */
[----:B------:R-:W0:Y:S01]  /*0850*/  LDC.64 R4, c[0x4][0x48] ;  /* 0x01001200ff047b82 */ /* 0x000e220000000a00 */
[----:B------:R-:W1:Y:S01]  /*0860*/  LDCU.64 UR4, c[0x4][0x30] ;  /* 0x01000600ff0477ac */ /* 0x000e620008000a00 */
[C---:B------:R-:W-:Y:S02]  /*0870*/  R2UR UR6, R30.reuse ;  /* 0x000000001e0672ca */ /* 0x040fe400000e0000 */
[C---:B------:R-:W-:Y:S02]  /*0880*/  R2UR UR7, R31.reuse ;  /* 0x000000001f0772ca */ /* 0x040fe400000e0000 */
[----:B------:R-:W-:Y:S02]  /*0890*/  R2UR UR8, R30 ;  /* 0x000000001e0872ca */ /* 0x000fe400000e0000 */
[----:B------:R-:W-:Y:S02]  /*08a0*/  R2UR UR9, R31 ;  /* 0x000000001f0972ca */ /* 0x000fe400000e0000 */
[----:B------:R-:W-:-:S07]  /*08b0*/  ISETP.NE.AND P6, PT, R27, RZ, PT ;  /* 0x000000ff1b00720c */ /* 0x000fce0003fc5270 */
[----:B------:R2:W-:Y:S01]  /*08c0*/  STG.E desc[UR6][R6.64], R3 ;  /* 0x0000000306007986 */ /* 0x0005e2000c101906 */
[----:B-1----:R-:W-:-:S04]  /*08d0*/  IADD3 R34, P0, PT, R32, UR4, RZ ;  /* 0x0000000420227c10 */ /* 0x002fc8000ff1e0ff */
[C---:B------:R-:W-:Y:S01]  /*08e0*/  LEA.HI.X.SX32 R35, R32.reuse, UR5, 0x1, P0 ;  /* 0x0000000520237c11 */ /* 0x040fe200080f0eff */
[----:B0-----:R-:W-:-:S05]  /*08f0*/  IMAD.WIDE R4, R32, 0x4, R4 ;  /* 0x0000000420047825 */ /* 0x001fca00078e0204 */
[----:B------:R2:W-:Y:S01]  /*0900*/  STG.E desc[UR8][R4.64], R17 ;  /* 0x0000001104007986 */ /* 0x0005e2000c101908 */
[----:B------:R-:W-:Y:S05]  /*0910*/  @P6 BRA `(.L_x_8) ;  /* 0x0000000000e86947 */ /* 0x000fea0003800000 */
[C---:B------:R-:W-:Y:S02]  /*0920*/  R2UR UR4, R30.reuse ;  /* 0x000000001e0472ca */ /* 0x040fe400000e0000 */
[C---:B------:R-:W-:Y:S02]  /*0930*/  R2UR UR5, R31.reuse ;  /* 0x000000001f0572ca */ /* 0x040fe400000e0000 */
[----:B------:R-:W-:Y:S02]  /*0940*/  R2UR UR6, R30 ;  /* 0x000000001e0672ca */ /* 0x000fe400000e0000 */
[----:B------:R-:W-:-:S09]  /*0950*/  R2UR UR7, R31 ;  /* 0x000000001f0772ca */ /* 0x000fd200000e0000 */
[----:B------:R-:W3:Y:S04]  /*0960*/  LDG.E R0, desc[UR4][R28.64] ;  /* 0x000000041c007981 */ /* 0x000ee8000c1e1900 */
[----:B--2---:R-:W3:Y:S02]  /*0970*/  LDG.E R3, desc[UR6][R28.64+0x4] ;  /* 0x000004061c037981 */ /* 0x004ee4000c1e1900 */
[----:B---3--:R-:W-:-:S13]  /*0980*/  ISETP.GE.AND P0, PT, R0, R3, PT ;  /* 0x000000030000720c */ /* 0x008fda0003f06270 */
[----:B------:R-:W-:Y:S05]  /*0990*/  @P0 BREAK.RELIABLE B7 ;  /* 0x0000000000070942 */ /* 0x000fea0003800100 */
[----:B------:R-:W-:Y:S05]  /*09a0*/  @P0 BRA `(.L_x_9) ;  /* 0x0000000000380947 */ /* 0x000fea0003800000 */
[----:B------:R-:W0:Y:S01]  /*09b0*/  LDC.64 R6, c[0x4][0x8] ;  /* 0x01000200ff067b82 */ /* 0x000e220000000a00 */
[----:B------:R-:W-:Y:S01]  /*09c0*/  BSSY.RELIABLE B6, `(.L_x_10) ;  /* 0x0000016000067945 */ /* 0x000fe20003800100 */
[----:B------:R-:W-:-:S07]  /*09d0*/  IMAD.MOV.U32 R8, RZ, RZ, R0 ;  /* 0x000000ffff087224 */ /* 0x000fce00078e0000 */
.L_x_12:
[----:B------:R-:W-:Y:S01]  /*09e0*/  R2UR UR4, R30 ;  /* 0x000000001e0472ca */ /* 0x000fe200000e0000 */
[----:B0-----:R-:W-:Y:S01]  /*09f0*/  IMAD.WIDE R4, R8, 0x4, R6 ;  /* 0x0000000408047825 */ /* 0x001fe200078e0206 */
[----:B------:R-:W-:-:S13]  /*0a00*/  R2UR UR5, R31 ;  /* 0x000000001f0572ca */ /* 0x000fda00000e0000 */
[----:B------:R-:W2:Y:S02]  /*0a10*/  LDG.E R5, desc[UR4][R4.64] ;  /* 0x0000000404057981 */ /* 0x000ea4000c1e1900 */
[----:B--2---:R-:W-:-:S13]  /*0a20*/  ISETP.NE.AND P0, PT, R5, R32, PT ;  /* 0x000000200500720c */ /* 0x004fda0003f05270 */
[----:B------:R-:W-:Y:S05]  /*0a30*/  @!P0 BRA `(.L_x_11) ;  /* 0x0000000000388947 */ /* 0x000fea0003800000 */
[----:B------:R-:W-:-:S05]  /*0a40*/  VIADD R8, R8, 0x1 ;  /* 0x0000000108087836 */ /* 0x000fca0000000000 */
[----:B------:R-:W-:-:S13]  /*0a50*/  ISETP.NE.AND P0, PT, R8, R3, PT ;  /* 0x000000030800720c */ /* 0x000fda0003f05270 */
[----:B------:R-:W-:Y:S05]  /*0a60*/  @!P0 BREAK.RELIABLE B6 ;  /* 0x0000000000068942 */ /* 0x000fea0003800100 */
[----:B------:R-:W-:Y:S05]  /*0a70*/  @!P0 BREAK.RELIABLE B7 ;  /* 0x0000000000078942 */ /* 0x000fea0003800100 */
[----:B------:R-:W-:Y:S05]  /*0a80*/  @P0 BRA `(.L_x_12) ;  /* 0xfffffffc00d40947 */ /* 0x000fea000383ffff */
.L_x_9:
[----:B------:R-:W-:Y:S01]  /*0a90*/  MOV R0, 0x0 ;  /* 0x0000000000007802 */ /* 0x000fe20000000f00 */
[----:B------:R-:W0:Y:S01]  /*0aa0*/  LDCU.64 UR4, c[0x4][0x70] ;  /* 0x01000e00ff0477ac */ /* 0x000e220008000a00 */
[----:B------:R-:W-:Y:S02]  /*0ab0*/  CS2R R6, SRZ ;  /* 0x0000000000067805 */ /* 0x000fe4000001ff00 */
[----:B------:R1:W2:Y:S01]  /*0ac0*/  LDC.64 R2, c[0x4][R0] ;  /* 0x0100000000027b82 */ /* 0x0002a20000000a00 */
[----:B0-----:R-:W-:Y:S02]  /*0ad0*/  IMAD.U32 R4, RZ, RZ, UR4 ;  /* 0x00000004ff047e24 */ /* 0x001fe4000f8e00ff */
[----:B-1----:R-:W-:-:S07]  /*0ae0*/  IMAD.U32 R5, RZ, RZ, UR5 ;  /* 0x00000005ff057e24 */ /* 0x002fce000f8e00ff */
[----:B------:R-:W-:-:S07]  /*0af0*/  LEPC R20, `(.L_x_13) ;  /* 0x000000001014794e */ /* 0x000fce0000000000 */
[----:B--2---:R-:W-:Y:S05]  /*0b00*/  CALL.ABS.NOINC R2 ;  /* 0x0000000002007343 */ /* 0x004fea0003c00000 */
.L_x_13:
[----:B------:R-:W-:Y:S05]  /*0b10*/  BRA `(.L_x_14) ;  /* 0x0000000000347947 */ /* 0x000fea0003800000 */
.L_x_11:
[----:B------:R-:W-:Y:S05]  /*0b20*/  BSYNC.RELIABLE B6 ;  /* 0x0000000000067941 */ /* 0x000fea0003800100 */
.L_x_10:
[----:B------:R-:W0:Y:S01]  /*0b30*/  LDCU.64 UR4, c[0x4][0x28] ;  /* 0x01000500ff0477ac */ /* 0x000e220008000a00 */
[----:B------:R-:W-:Y:S02]  /*0b40*/  R2UR UR6, R30 ;  /* 0x000000001e0672ca */ /* 0x000fe400000e0000 */
[----:B------:R-:W-:Y:S02]  /*0b50*/  R2UR UR7, R31 ;  /* 0x000000001f0772ca */ /* 0x000fe400000e0000 */
[----:B0-----:R-:W-:-:S04]  /*0b60*/  IADD3 R4, P0, PT, R8, UR4, RZ ;  /* 0x0000000408047c10 */ /* 0x001fc8000ff1e0ff */
[----:B------:R-:W-:-:S07]  /*0b70*/  LEA.HI.X.SX32 R5, R8, UR5, 0x1, P0 ;  /* 0x0000000508057c11 */ /* 0x000fce00080f0eff */
[----:B------:R-:W2:Y:S02]  /*0b80*/  LDG.E.U8 R4, desc[UR6][R4.64] ;  /* 0x0000000604047981 */ /* 0x000ea4000c1e1100 */
[----:B--2---:R-:W-:-:S13]  /*0b90*/  ISETP.NE.AND P0, PT, R4, 0x1, PT ;  /* 0x000000010400780c */ /* 0x004fda0003f05270 */
[----:B------:R-:W-:Y:S05]  /*0ba0*/  @!P0 BREAK.RELIABLE B7 ;  /* 0x0000000000078942 */ /* 0x000fea0003800100 */
[----:B------:R-:W-:Y:S05]  /*0bb0*/  @!P0 BRA `(.L_x_14) ;  /* 0x00000000000c8947 */ /* 0x000fea0003800000 */
[----:B------:R-:W-:-:S13]  /*0bc0*/  ISETP.NE.AND P0, PT, R18, RZ, PT ;  /* 0x000000ff1200720c */ /* 0x000fda0003f05270 */
[----:B------:R-:W-:Y:S05]  /*0bd0*/  @P0 BRA `(.L_x_7) ;  /* 0x0000000400b40947 */ /* 0x000fea0003800000 */
[----:B------:R-:W-:Y:S05]  /*0be0*/  BRA `(.L_x_15) ;  /* 0x0000000400247947 */ /* 0x000fea0003800000 */
.L_x_14:
[----:B------:R-:W0:Y:S01]  /*0bf0*/  LDC.64 R2, c[0x4][0x60] ;  /* 0x01001800ff027b82 */ /* 0x000e220000000a00 */
[----:B------:R-:W-:Y:S01]  /*0c00*/  R2UR UR4, R30 ;  /* 0x000000001e0472ca */ /* 0x000fe200000e0000 */
[----:B------:R-:W-:Y:S01]  /*0c10*/  IMAD.MOV.U32 R7, RZ, RZ, 0x1 ;  /* 0x00000001ff077424 */ /* 0x000fe200078e00ff */
[----:B------:R-:W-:Y:S01]  /*0c20*/  R2UR UR5, R31 ;  /* 0x000000001f0572ca */ /* 0x000fe200000e0000 */
[----:B------:R-:W-:Y:S01]  /*0c30*/  IMAD.MOV.U32 R6, RZ, RZ, R16 ;  /* 0x000000ffff067224 */ /* 0x000fe200078e0010 */
[----:B------:R-:W-:Y:S01]  /*0c40*/  MOV R20, 0xcb0 ;  /* 0x00000cb000147802 */ /* 0x000fe20000000f00 */
[----:B------:R-:W-:Y:S02]  /*0c50*/  IMAD.MOV.U32 R5, RZ, RZ, R32 ;  /* 0x000000ffff057224 */ /* 0x000fe400078e0020 */
[----:B------:R-:W-:Y:S02]  /*0c60*/  IMAD.MOV.U32 R4, RZ, RZ, RZ ;  /* 0x000000ffff047224 */ /* 0x000fe400078e00ff */
[----:B------:R-:W-:-:S02]  /*0c70*/  IMAD.MOV.U32 R21, RZ, RZ, 0x0 ;  /* 0x00000000ff157424 */ /* 0x000fc400078e00ff */
[----:B0-----:R-:W-:-:S05]  /*0c80*/  IMAD.WIDE R2, R32, 0x4, R2 ;  /* 0x0000000420027825 */ /* 0x001fca00078e0202 */
[----:B------:R0:W-:Y:S02]  /*0c90*/  STG.E desc[UR4][R2.64], R7 ;  /* 0x0000000702007986 */ /* 0x0001e4000c101904 */
[----:B0-----:R-:W-:Y:S05]  /*0ca0*/  CALL.REL.NOINC `($_Z24vertex_disjoint_bfs_utilv$_Z19vertex_disjoint_bfsiii) ;  /* 0xfffffff400907944 */ /* 0x001fea0003c3ffff */
[----:B------:R-:W-:Y:S05]  /*0cb0*/  BRA `(.L_x_3) ;  /* 0x0000000400cc7947 */ /* 0x000fea0003800000 */
.L_x_8:
[C---:B------:R-:W-:Y:S02]  /*0cc0*/  R2UR UR4, R30.reuse ;  /* 0x000000001e0472ca */ /* 0x040fe400000e0000 */
[C---:B------:R-:W-:Y:S02]  /*0cd0*/  R2UR UR5, R31.reuse ;  /* 0x000000001f0572ca */ /* 0x040fe400000e0000 */
[----:B------:R-:W-:Y:S02]  /*0ce0*/  R2UR UR6, R30 ;  /* 0x000000001e0672ca */ /* 0x000fe400000e0000 */
[----:B------:R-:W-:-:S09]  /*0cf0*/  R2UR UR7, R31 ;  /* 0x000000001f0772ca */ /* 0x000fd200000e0000 */
[----:B------:R-:W3:Y:S04]  /*0d00*/  LDG.E R0, desc[UR4][R28.64] ;  /* 0x000000041c007981 */ /* 0x000ee8000c1e1900 */
[----:B--2---:R-:W3:Y:S02]  /*0d10*/  LDG.E R3, desc[UR6][R28.64+0x4] ;  /* 0x000004061c037981 */ /* 0x004ee4000c1e1900 */
[----:B---3--:R-:W-:-:S13]  /*0d20*/  ISETP.GE.AND P0, PT, R0, R3, PT ;  /* 0x000000030000720c */ /* 0x008fda0003f06270 */
[----:B------:R-:W-:Y:S05]  /*0d30*/  @P0 BRA `(.L_x_16) ;  /* 0x00000000002c0947 */ /* 0x000fea0003800000 */
[----:B------:R-:W0:Y:S01]  /*0d40*/  LDC.64 R6, c[0x4][0x8] ;  /* 0x01000200ff067b82 */ /* 0x000e220000000a00 */
[----:B------:R-:W-:-:S07]  /*0d50*/  IMAD.MOV.U32 R8, RZ, RZ, R0 ;  /* 0x000000ffff087224 */ /* 0x000fce00078e0000 */
.L_x_18:
        /* <DEDUP_REMOVED lines=8> */
[----:B------:R-:W-:Y:S05]  /*0de0*/  @P0 BRA `(.L_x_18) ;  /* 0xfffffffc00dc0947 */ /* 0x000fea000383ffff */
.L_x_16:
        /* <DEDUP_REMOVED lines=8> */
.L_x_19:
[C---:B------:R-:W-:Y:S02]  /*0e70*/  R2UR UR4, R30.reuse ;  /* 0x000000001e0472ca */ /* 0x040fe400000e0000 */
[C---:B------:R-:W-:Y:S02]  /*0e80*/  R2UR UR5, R31.reuse ;  /* 0x000000001f0572ca */ /* 0x040fe400000e0000 */
[----:B------:R-:W-:Y:S02]  /*0e90*/  R2UR UR6, R30 ;  /* 0x000000001e0672ca */ /* 0x000fe400000e0000 */
[----:B------:R-:W-:-:S09]  /*0ea0*/  R2UR UR7, R31 ;  /* 0x000000001f0772ca */ /* 0x000fd200000e0000 */
[----:B------:R0:W5:Y:S04]  /*0eb0*/  LDG.E R0, desc[UR4][R28.64] ;  /* 0x000000041c007981 */ /* 0x000168000c1e1900 */
[----:B------:R0:W5:Y:S01]  /*0ec0*/  LDG.E R3, desc[UR6][R28.64+0x4] ;  /* 0x000004061c037981 */ /* 0x000162000c1e1900 */
[----:B------:R-:W-:Y:S05]  /*0ed0*/  BRA `(.L_x_15) ;  /* 0x0000000000687947 */ /* 0x000fea0003800000 */
.L_x_17:
[----:B------:R-:W0:Y:S01]  /*0ee0*/  LDCU.64 UR4, c[0x4][0x28] ;  /* 0x01000500ff0477ac */ /* 0x000e220008000a00 */
[----:B------:R-:W-:Y:S02]  /*0ef0*/  R2UR UR6, R30 ;  /* 0x000000001e0672ca */ /* 0x000fe400000e0000 */
[----:B------:R-:W-:Y:S02]  /*0f00*/  R2UR UR7, R31 ;  /* 0x000000001f0772ca */ /* 0x000fe400000e0000 */
[----:B0-----:R-:W-:-:S04]  /*0f10*/  IADD3 R4, P0, PT, R8, UR4, RZ ;  /* 0x0000000408047c10 */ /* 0x001fc8000ff1e0ff */
[----:B------:R-:W-:-:S07]  /*0f20*/  LEA.HI.X.SX32 R5, R8, UR5, 0x1, P0 ;  /* 0x0000000508057c11 */ /* 0x000fce00080f0eff */
[----:B------:R-:W2:Y:S02]  /*0f30*/  LDG.E.U8 R4, desc[UR6][R4.64] ;  /* 0x0000000604047981 */ /* 0x000ea4000c1e1100 */
[----:B--2---:R-:W-:-:S13]  /*0f40*/  ISETP.NE.AND P0, PT, R4, RZ, PT ;  /* 0x000000ff0400720c */ /* 0x004fda0003f05270 */
[----:B------:R-:W-:Y:S05]  /*0f50*/  @P0 BRA `(.L_x_15) ;  /* 0x0000000000480947 */ /* 0x000fea0003800000 */
[----:B------:R-:W-:Y:S02]  /*0f60*/  R2UR UR4, R30 ;  /* 0x000000001e0472ca */ /* 0x000fe400000e0000 */
[----:B------:R-:W-:-:S13]  /*0f70*/  R2UR UR5, R31 ;  /* 0x000000001f0572ca */ /* 0x000fda00000e0000 */
[----:B------:R-:W2:Y:S02]  /*0f80*/  LDG.E.U8 R4, desc[UR4][R34.64] ;  /* 0x0000000422047981 */ /* 0x000ea4000c1e1100 */
[----:B--2---:R-:W-:-:S13]  /*0f90*/  ISETP.NE.AND P0, PT, R4, 0x1, PT ;  /* 0x000000010400780c */ /* 0x004fda0003f05270 */
[----:B------:R-:W-:Y:S05]  /*0fa0*/  @P0 BRA `(.L_x_15) ;  /* 0x0000000000340947 */ /* 0x000fea0003800000 */
[----:B------:R-:W0:Y:S01]  /*0fb0*/  LDC.64 R8, c[0x4][0x60] ;  /* 0x01001800ff087b82 */ /* 0x000e220000000a00 */
[----:B------:R-:W-:Y:S01]  /*0fc0*/  R2UR UR4, R30 ;  /* 0x000000001e0472ca */ /* 0x000fe200000e0000 */
[----:B------:R-:W-:Y:S01]  /*0fd0*/  IMAD.MOV.U32 R3, RZ, RZ, 0x1 ;  /* 0x00000001ff037424 */ /* 0x000fe200078e00ff */
[----:B------:R-:W-:Y:S01]  /*0fe0*/  R2UR UR5, R31 ;  /* 0x000000001f0572ca */ /* 0x000fe200000e0000 */
[----:B------:R-:W-:Y:S01]  /*0ff0*/  IMAD.MOV.U32 R5, RZ, RZ, R32 ;  /* 0x000000ffff057224 */ /* 0x000fe200078e0020 */
[----:B------:R-:W-:Y:S01]  /*1000*/  MOV R20, 0x1070 ;  /* 0x0000107000147802 */ /* 0x000fe20000000f00 */
[----:B------:R-:W-:Y:S02]  /*1010*/  IMAD.MOV.U32 R4, RZ, RZ, 0x1 ;  /* 0x00000001ff047424 */ /* 0x000fe400078e00ff */
[----:B------:R-:W-:Y:S02]  /*1020*/  IMAD.MOV.U32 R6, RZ, RZ, R16 ;  /* 0x000000ffff067224 */ /* 0x000fe400078e0010 */
[----:B------:R-:W-:-:S02]  /*1030*/  IMAD.MOV.U32 R21, RZ, RZ, 0x0 ;  /* 0x00000000ff157424 */ /* 0x000fc400078e00ff */
[----:B0-----:R-:W-:-:S05]  /*1040*/  IMAD.WIDE R8, R32, 0x4, R8 ;  /* 0x0000000420087825 */ /* 0x001fca00078e0208 */
[----:B------:R0:W-:Y:S02]  /*1050*/  STG.E desc[UR4][R8.64], R3 ;  /* 0x0000000308007986 */ /* 0x0001e4000c101904 */
[----:B0-----:R-:W-:Y:S05]  /*1060*/  CALL.REL.NOINC `($_Z24vertex_disjoint_bfs_utilv$_Z19vertex_disjoint_bfsiii) ;  /* 0xfffffff000a07944 */ /* 0x001fea0003c3ffff */
[----:B------:R-:W-:Y:S05]  /*1070*/  BRA `(.L_x_7) ;  /* 0x00000000008c7947 */ /* 0x000fea0003800000 */
.L_x_15:
[----:B------:R-:W1:Y:S01]  /*1080*/  LDC.64 R6, c[0x4][0x8] ;  /* 0x01000200ff067b82 */ /* 0x000e620000000a00 */
[----:B-----5:R-:W-:-:S13]  /*1090*/  ISETP.GE.AND P0, PT, R0, R3, PT ;  /* 0x000000030000720c */ /* 0x020fda0003f06270 */
[----:B------:R-:W-:Y:S05]  /*10a0*/  @P0 BRA `(.L_x_20) ;  /* 0x0000000000240947 */ /* 0x000fea0003800000 */
.L_x_22:
[----:B------:R-:W-:Y:S01]  /*10b0*/  R2UR UR4, R30 ;  /* 0x000000001e0472ca */ /* 0x000fe200000e0000 */
[----:B-1----:R-:W-:Y:S01]  /*10c0*/  IMAD.WIDE R4, R0, 0x4, R6 ;  /* 0x0000000400047825 */ /* 0x002fe200078e0206 */
[----:B------:R-:W-:-:S13]  /*10d0*/  R2UR UR5, R31 ;  /* 0x000000001f0572ca */ /* 0x000fda00000e0000 */
[----:B------:R-:W2:Y:S02]  /*10e0*/  LDG.E R5, desc[UR4][R4.64] ;  /* 0x0000000404057981 */ /* 0x000ea4000c1e1900 */
[----:B--2---:R-:W-:-:S13]  /*10f0*/  ISETP.NE.AND P0, PT, R5, R32, PT ;  /* 0x000000200500720c */ /* 0x004fda0003f05270 */
[----:B------:R-:W-:Y:S05]  /*1100*/  @!P0 BRA `(.L_x_21) ;  /* 0x0000000000308947 */ /* 0x000fea0003800000 */
[----:B------:R-:W-:-:S05]  /*1110*/  VIADD R0, R0, 0x1 ;  /* 0x0000000100007836 */ /* 0x000fca0000000000 */
[----:B------:R-:W-:-:S13]  /*1120*/  ISETP.NE.AND P0, PT, R0, R3, PT ;  /* 0x000000030000720c */ /* 0x000fda0003f05270 */
[----:B------:R-:W-:Y:S05]  /*1130*/  @P0 BRA `(.L_x_22) ;  /* 0xfffffffc00dc0947 */ /* 0x000fea000383ffff */
.L_x_20:
[----:B------:R-:W-:Y:S01]  /*1140*/  MOV R0, 0x0 ;  /* 0x0000000000007802 */ /* 0x000fe20000000f00 */
[----:B------:R-:W2:Y:S01]  /*1150*/  LDCU.64 UR4, c[0x4][0x70] ;  /* 0x01000e00ff0477ac */ /* 0x000ea20008000a00 */
[----:B-1----:R-:W-:Y:S02]  /*1160*/  CS2R R6, SRZ ;  /* 0x0000000000067805 */ /* 0x002fe4000001ff00 */
[----:B------:R1:W3:Y:S01]  /*1170*/  LDC.64 R8, c[0x4][R0] ;  /* 0x0100000000087b82 */ /* 0x0002e20000000a00 */
[----:B--2---:R-:W-:Y:S02]  /*1180*/  IMAD.U32 R4, RZ, RZ, UR4 ;  /* 0x00000004ff047e24 */ /* 0x004fe4000f8e00ff */
[----:B------:R-:W-:-:S07]  /*1190*/  IMAD.U32 R5, RZ, RZ, UR5 ;  /* 0x00000005ff057e24 */ /* 0x000fce000f8e00ff */
[----:B------:R-:W-:-:S07]  /*11a0*/  LEPC R20, `(.L_x_23) ;  /* 0x000000001014794e */ /* 0x000fce0000000000 */
[----:B01-3--:R-:W-:Y:S05]  /*11b0*/  CALL.ABS.NOINC R8 ;  /* 0x0000000008007343 */ /* 0x00bfea0003c00000 */
.L_x_23:
[----:B------:R-:W-:Y:S05]  /*11c0*/  BRA `(.L_x_7) ;  /* 0x0000000000387947 */ /* 0x000fea0003800000 */
.L_x_21:
[----:B------:R-:W1:Y:S01]  /*11d0*/  LDCU.64 UR4, c[0x4][0x28] ;  /* 0x01000500ff0477ac */ /* 0x000e620008000a00 */
[----:B------:R-:W-:Y:S02]  /*11e0*/  R2UR UR6, R30 ;  /* 0x000000001e0672ca */ /* 0x000fe400000e0000 */
[----:B------:R-:W-:Y:S02]  /*11f0*/  R2UR UR7, R31 ;  /* 0x000000001f0772ca */ /* 0x000fe400000e0000 */
[----:B-1----:R-:W-:-:S04]  /*1200*/  IADD3 R4, P0, PT, R0, UR4, RZ ;  /* 0x0000000400047c10 */ /* 0x002fc8000ff1e0ff */
[----:B------:R-:W-:-:S07]  /*1210*/  LEA.HI.X.SX32 R5, R0, UR5, 0x1, P0 ;  /* 0x0000000500057c11 */ /* 0x000fce00080f0eff */
[----:B------:R-:W2:Y:S02]  /*1220*/  LDG.E.U8 R4, desc[UR6][R4.64] ;  /* 0x0000000604047981 */ /* 0x000ea4000c1e1100 */
[----:B--2---:R-:W-:-:S13]  /*1230*/  ISETP.NE.AND P0, PT, R4, RZ, PT ;  /* 0x000000ff0400720c */ /* 0x004fda0003f05270 */
[----:B------:R-:W-:Y:S05]  /*1240*/  @P0 BRA `(.L_x_7) ;  /* 0x0000000000180947 */ /* 0x000fea0003800000 */
[----:B------:R-:W-:Y:S02]  /*1250*/  R2UR UR4, R30 ;  /* 0x000000001e0472ca */ /* 0x000fe400000e0000 */
[----:B------:R-:W-:-:S13]  /*1260*/  R2UR UR5, R31 ;  /* 0x000000001f0572ca */ /* 0x000fda00000e0000 */
[----:B------:R-:W2:Y:S02]  /*1270*/  LDG.E.U8 R34, desc[UR4][R34.64] ;  /* 0x0000000422227981 */ /* 0x000ea4000c1e1100 */
[----:B--2---:R-:W-:-:S13]  /*1280*/  ISETP.NE.AND P0, PT, R34, RZ, PT ;  /* 0x000000ff2200720c */ /* 0x004fda0003f05270 */
[----:B------:R-:W-:Y:S05]  /*1290*/  @!P0 BREAK.RELIABLE B7 ;  /* 0x0000000000078942 */ /* 0x000fea0003800100 */
[----:B------:R-:W-:Y:S05]  /*12a0*/  @!P0 BRA `(.L_x_24) ;  /* 0x0000000000148947 */ /* 0x000fea0003800000 */
.L_x_7:
[----:B------:R-:W-:Y:S05]  /*12b0*/  BSYNC.RELIABLE B7 ;  /* 0x0000000000077941 */ /* 0x000fea0003800100 */
.L_x_6:
[----:B------:R-:W-:-:S05]  /*12c0*/  VIADD R23, R23, 0x1 ;  /* 0x0000000117177836 */ /* 0x000fca0000000000 */
[----:B------:R-:W-:-:S13]  /*12d0*/  ISETP.NE.AND P0, PT, R23, R2, PT ;  /* 0x000000021700720c */ /* 0x000fda0003f05270 */
[----:B------:R-:W-:Y:S05]  /*12e0*/  @P0 BRA `(.L_x_25) ;  /* 0xfffffff000e00947 */ /* 0x000fea000383ffff */
[----:B------:R-:W-:Y:S05]  /*12f0*/  BRA `(.L_x_3) ;  /* 0x00000000003c7947 */ /* 0x000fea0003800000 */
.L_x_24:
[----:B------:R-:W1:Y:S01]  /*1300*/  LDCU.64 UR4, c[0x4][0x50] ;  /* 0x01000a00ff0477ac */ /* 0x000e620008000a00 */
[----:B------:R-:W2:Y:S01]  /*1310*/  LDC.64 R2, c[0x4][0x68] ;  /* 0x01001a00ff027b82 */ /* 0x000ea20000000a00 */
[C---:B------:R-:W-:Y:S01]  /*1320*/  R2UR UR6, R30.reuse ;  /* 0x000000001e0672ca */ /* 0x040fe200000e0000 */
[----:B------:R-:W-:Y:S01]  /*1330*/  IMAD.MOV.U32 R6, RZ, RZ, 0x1 ;  /* 0x00000001ff067424 */ /* 0x000fe200078e00ff */
[C---:B------:R-:W-:Y:S02]  /*1340*/  R2UR UR7, R31.reuse ;  /* 0x000000001f0772ca */ /* 0x040fe400000e0000 */
[----:B------:R-:W-:Y:S02]  /*1350*/  R2UR UR8, R30 ;  /* 0x000000001e0872ca */ /* 0x000fe400000e0000 */
[----:B------:R-:W-:Y:S02]  /*1360*/  R2UR UR9, R31 ;  /* 0x000000001f0972ca */ /* 0x000fe400000e0000 */
[----:B-1----:R-:W-:-:S04]  /*1370*/  IADD3 R4, P0, PT, R32, UR4, RZ ;  /* 0x0000000420047c10 */ /* 0x002fc8000ff1e0ff */
[----:B------:R-:W-:-:S05]  /*1380*/  LEA.HI.X.SX32 R5, R32, UR5, 0x1, P0 ;  /* 0x0000000520057c11 */ /* 0x000fca00080f0eff */
[----:B------:R1:W-:Y:S04]  /*1390*/  STG.E.U8 desc[UR6][R4.64], R6 ;  /* 0x0000000604007986 */ /* 0x0003e8000c101106 */
[----:B--2---:R-:W2:Y:S01]  /*13a0*/  LDG.E R0, desc[UR8][R2.64] ;  /* 0x0000000802007981 */ /* 0x004ea2000c1e1900 */
[----:B------:R-:W-:Y:S02]  /*13b0*/  R2UR UR4, R30 ;  /* 0x000000001e0472ca */ /* 0x000fe400000e0000 */
[----:B------:R-:W-:Y:S01]  /*13c0*/  R2UR UR5, R31 ;  /* 0x000000001f0572ca */ /* 0x000fe200000e0000 */
[----:B--2---:R-:W-:-:S12]  /*13d0*/  VIADD R7, R0, 0x1 ;  /* 0x0000000100077836 */ /* 0x004fd80000000000 */
[----:B------:R1:W-:Y:S02]  /*13e0*/  STG.E desc[UR4][R2.64], R7 ;  /* 0x0000000702007986 */ /* 0x0003e4000c101904 */
.L_x_3:
[----:B------:R-:W-:Y:S05]  /*13f0*/  BSYNC B8 ;  /* 0x0000000000087941 */ /* 0x000fea0003800000 */
.L_x_2:
[----:B------:R-:W2:Y:S01]  /*1400*/  LDL R20, [R1+0x24] ;  /* 0x0000240001147983 */ /* 0x000ea20000100800 */
[----:B------:R3:W-:Y:S05]  /*1410*/  BMOV.32 B6, R24 ;  /* 0x0000001806007356 */ /* 0x0007ea0000000000 */
[----:B------:R-:W2:Y:S01]  /*1420*/  LDL R21, [R1+0x28] ;  /* 0x0000280001157983 */ /* 0x000ea20000100800 */
[----:B------:R4:W-:Y:S05]  /*1430*/  BMOV.32 B7, R25 ;  /* 0x0000001907007356 */ /* 0x0009ea0000000000 */
[----:B------:R5:W-:Y:S05]  /*1440*/  BMOV.32 B8, R26 ;  /* 0x0000001a08007356 */ /* 0x000bea0000000000 */
[----:B-1----:R-:W2:Y:S04]  /*1450*/  LDL R2, [R1+0x10] ;  /* 0x0000100001027983 */ /* 0x002ea80000100800 */
[----:B------:R-:W2:Y:S04]  /*1460*/  LDL R16, [R1+0x14] ;  /* 0x0000140001107983 */ /* 0x000ea80000100800 */
[----:B------:R-:W2:Y:S04]  /*1470*/  LDL R17, [R1+0x18] ;  /* 0x0000180001117983 */ /* 0x000ea80000100800 */
[----:B------:R-:W2:Y:S04]  /*1480*/  LDL R18, [R1+0x1c] ;  /* 0x00001c0001127983 */ /* 0x000ea80000100800 */
[----:B------:R-:W2:Y:S04]  /*1490*/  LDL R19, [R1+0x20] ;  /* 0x0000200001137983 */ /* 0x000ea80000100800 */
[----:B------:R-:W2:Y:S04]  /*14a0*/  LDL R22, [R1+0x2c] ;  /* 0x00002c0001167983 */ /* 0x000ea80000100800 */
[----:B------:R-:W2:Y:S04]  /*14b0*/  LDL R23, [R1+0x30] ;  /* 0x0000300001177983 */ /* 0x000ea80000100800 */
[----:B---3--:R-:W2:Y:S04]  /*14c0*/  LDL R24, [R1+0x34] ;  /* 0x0000340001187983 */ /* 0x008ea80000100800 */
[----:B----4-:R-:W2:Y:S04]  /*14d0*/  LDL R25, [R1+0x38] ;  /* 0x0000380001197983 */ /* 0x010ea80000100800 */
[----:B-----5:R-:W2:Y:S04]  /*14e0*/  LDL R26, [R1+0x3c] ;  /* 0x00003c00011a7983 */ /* 0x020ea80000100800 */
[----:B------:R-:W2:Y:S04]  /*14f0*/  LDL R27, [R1+0x40] ;  /* 0x00004000011b7983 */ /* 0x000ea80000100800 */
[----:B0-----:R-:W2:Y:S04]  /*1500*/  LDL R28, [R1+0x44] ;  /* 0x00004400011c7983 */ /* 0x001ea80000100800 */
[----:B------:R-:W2:Y:S04]  /*1510*/  LDL R29, [R1+0x48] ;  /* 0x00004800011d7983 */ /* 0x000ea80000100800 */
[----:B------:R-:W2:Y:S04]  /*1520*/  LDL R30, [R1+0x4c] ;  /* 0x00004c00011e7983 */ /* 0x000ea80000100800 */
[----:B------:R0:W2:Y:S02]  /*1530*/  LDL R31, [R1+0x50] ;  /* 0x00005000011f7983 */ /* 0x0000a40000100800 */
[----:B0-----:R-:W-:Y:S01]  /*1540*/  VIADD R1, R1, 0x58 ;  /* 0x0000005801017836 */ /* 0x001fe20000000000 */
[----:B--2---:R-:W-:Y:S06]  /*1550*/  RET.REL.NODEC R20 `(_Z24vertex_disjoint_bfs_utilv) ;  /* 0xffffffe814a87950 */ /* 0x004fec0003c3ffff */
.L_x_26:
[----:B------:R-:W-:-:S00]  /*1560*/  BRA `(.L_x_26) ;  /* 0xfffffffc00fc7947 */ /* 0x000fc0000383ffff */
[----:B------:R-:W-:-:S00]  /*1570*/  NOP ;  /* 0x0000000000007918 */ /* 0x000fc00000000000 */
        /* <DEDUP_REMOVED lines=8> */
.L_x_75:


//--------------------- .text._Z16update_matchingsv --------------------------
	.section	.text._Z16update_matchingsv,"ax",@progbits
	.align	128
        .global         _Z16update_matchingsv
        .type           _Z16update_matchingsv,@function
        .size           _Z16update_matchingsv,(.L_x_77 - _Z16update_matchingsv)
        .other          _Z16update_matchingsv,@"STO_CUDA_ENTRY STV_DEFAULT"
_Z16update_matchingsv:
.text._Z16update_matchingsv:
[----:B------:R-:W0:Y:S01]  /*0000*/  LDC R1, c[0x0][0x37c] ;  /* 0x0000df00ff017b82 */ /* 0x000e220000000800 */
[----:B------:R-:W1:Y:S07]  /*0010*/  S2R R24, SR_TID.X ;  /* 0x0000000000187919 */ /* 0x000e6e0000002100 */
[----:B------:R-:W2:Y:S02]  /*0020*/  S2UR UR4, SR_CTAID.X ;  /* 0x00000000000479c3 */ /* 0x000ea40000002500 */
[----:B--2---:R-:W-:-:S06]  /*0030*/  USHF.L.U32 UR4, UR4, 0xa, URZ ;  /* 0x0000000a04047899 */ /* 0x004fcc00080006ff */
[----:B-1----:R-:W-:-:S04]  /*0040*/  LOP3.LUT R24, R24, UR4, RZ, 0xfc, !PT ;  /* 0x0000000418187c12 */ /* 0x002fc8000f8efcff */
[----:B------:R-:W-:-:S13]  /*0050*/  ISETP.GT.AND P0, PT, R24, 0x4e20, PT ;  /* 0x00004e201800780c */ /* 0x000fda0003f04270 */
[----:B0-----:R-:W-:Y:S05]  /*0060*/  @P0 EXIT ;  /* 0x000000000000094d */ /* 0x001fea0003800000 */
[----:B------:R-:W0:Y:S02]  /*0070*/  LDCU.64 UR36, c[0x0][0x358] ;  /* 0x00006b00ff2477ac */ /* 0x000e240008000a00 */
.L_x_73:
[----:B-1----:R-:W1:Y:S02]  /*0080*/  LDCU.64 UR4, c[0x4][0x50] ;  /* 0x01000a00ff0477ac */ /* 0x002e640008000a00 */
[----:B-1----:R-:W-:-:S04]  /*0090*/  IADD3 R2, P0, PT, R24, UR4, RZ ;  /* 0x0000000418027c10 */ /* 0x002fc8000ff1e0ff */
[----:B------:R-:W-:-:S05]  /*00a0*/  LEA.HI.X.SX32 R3, R24, UR5, 0x1, P0 ;  /* 0x0000000518037c11 */ /* 0x000fca00080f0eff */
[----:B0-----:R-:W2:Y:S01]  /*00b0*/  LDG.E.U8 R2, desc[UR36][R2.64] ;  /* 0x0000002402027981 */ /* 0x001ea2000c1e1100 */
[----:B------:R-:W-:Y:S01]  /*00c0*/  BSSY.RECONVERGENT B8, `(.L_x_27) ;  /* 0x000011e000087945 */ /* 0x000fe20003800200 */
[----:B--2---:R-:W-:-:S13]  /*00d0*/  ISETP.NE.AND P0, PT, R2, 0x1, PT ;  /* 0x000000010200780c */ /* 0x004fda0003f05270 */
[----:B------:R-:W-:Y:S05]  /*00e0*/  @P0 BRA `(.L_x_28) ;  /* 0x00000010006c0947 */ /* 0x000fea0003800000 */
[----:B------:R-:W0:Y:S02]  /*00f0*/  LDC.64 R2, c[0x4][0x48] ;  /* 0x01001200ff027b82 */ /* 0x000e240000000a00 */
[----:B0-----:R-:W-:-:S05]  /*0100*/  IMAD.WIDE R2, R24, 0x4, R2 ;  /* 0x0000000418027825 */ /* 0x001fca00078e0202 */
[----:B------:R-:W2:Y:S02]  /*0110*/  LDG.E R23, desc[UR36][R2.64] ;  /* 0x0000002402177981 */ /* 0x000ea4000c1e1900 */
[----:B--2---:R-:W-:-:S13]  /*0120*/  ISETP.NE.AND P0, PT, R23, R24, PT ;  /* 0x000000181700720c */ /* 0x004fda0003f05270 */
[----:B------:R-:W-:Y:S05]  /*0130*/  @!P0 BRA `(.L_x_28) ;  /* 0x0000001000588947 */ /* 0x000fea0003800000 */
[----:B------:R-:W-:Y:S02]  /*0140*/  IMAD.MOV.U32 R22, RZ, RZ, 0x1 ;  /* 0x00000001ff167424 */ /* 0x000fe400078e00ff */
[----:B------:R-:W-:-:S07]  /*0150*/  IMAD.MOV.U32 R2, RZ, RZ, R24 ;  /* 0x000000ffff027224 */ /* 0x000fce00078e0018 */
.L_x_72:
[----:B------:R-:W-:Y:S01]  /*0160*/  LOP3.LUT R0, R22, 0x1, RZ, 0xc0, !PT ;  /* 0x0000000116007812 */ /* 0x000fe200078ec0ff */
[----:B------:R-:W-:Y:S03]  /*0170*/  BSSY.RECONVERGENT B7, `(.L_x_29) ;  /* 0x000010a000077945 */ /* 0x000fe60003800200 */
[----:B------:R-:W-:-:S13]  /*0180*/  ISETP.NE.U32.AND P0, PT, R0, 0x1, PT ;  /* 0x000000010000780c */ /* 0x000fda0003f05070 */
[----:B-1----:R-:W-:Y:S05]  /*0190*/  @P0 BRA `(.L_x_30) ;  /* 0x0000000800140947 */ /* 0x002fea0003800000 */
[----:B------:R-:W0:Y:S02]  /*01a0*/  LDC.64 R18, c[0x4][0x18] ;  /* 0x01000600ff127b82 */ /* 0x000e240000000a00 */
[----:B0-----:R-:W-:-:S05]  /*01b0*/  IMAD.WIDE R18, R2, 0x4, R18 ;  /* 0x0000000402127825 */ /* 0x001fca00078e0212 */
[----:B------:R-:W2:Y:S04]  /*01c0*/  LDG.E R0, desc[UR36][R18.64] ;  /* 0x0000002412007981 */ /* 0x000ea8000c1e1900 */
[----:B------:R-:W2:Y:S01]  /*01d0*/  LDG.E R3, desc[UR36][R18.64+0x4] ;  /* 0x0000042412037981 */ /* 0x000ea2000c1e1900 */
[----:B------:R-:W-:Y:S01]  /*01e0*/  BSSY.RECONVERGENT B0, `(.L_x_31) ;  /* 0x000001a000007945 */ /* 0x000fe20003800200 */
[----:B------:R-:W-:Y:S02]  /*01f0*/  PLOP3.LUT P0, PT, PT, PT, PT, 0x8, 0x80 ;  /* 0x000000000080781c */ /* 0x000fe40003f0e170 */
[----:B--2---:R-:W-:-:S13]  /*0200*/  ISETP.GE.AND P1, PT, R0, R3, PT ;  /* 0x000000030000720c */ /* 0x004fda0003f26270 */
[----:B------:R-:W-:Y:S05]  /*0210*/  @P1 BRA `(.L_x_32) ;  /* 0x0000000000581947 */ /* 0x000fea0003800000 */
[----:B------:R-:W0:Y:S02]  /*0220*/  LDC.64 R4, c[0x4][0x8] ;  /* 0x01000200ff047b82 */ /* 0x000e240000000a00 */
[----:B0-----:R-:W-:-:S06]  /*0230*/  IMAD.WIDE R4, R0, 0x4, R4 ;  /* 0x0000000400047825 */ /* 0x001fcc00078e0204 */
[----:B------:R-:W2:Y:S02]  /*0240*/  LDG.E R4, desc[UR36][R4.64] ;  /* 0x0000002404047981 */ /* 0x000ea4000c1e1900 */
[----:B--2---:R-:W-:-:S13]  /*0250*/  ISETP.NE.AND P1, PT, R4, R23, PT ;  /* 0x000000170400720c */ /* 0x004fda0003f25270 */
[----:B------:R-:W-:Y:S05]  /*0260*/  @!P1 BRA `(.L_x_33) ;  /* 0x0000000000289947 */ /* 0x000fea0003800000 */
[----:B------:R-:W0:Y:S01]  /*0270*/  LDC.64 R4, c[0x4][0x8] ;  /* 0x01000200ff047b82 */ /* 0x000e220000000a00 */
[----:B------:R-:W-:-:S07]  /*0280*/  IMAD.IADD R3, R0, 0x1, -R3 ;  /* 0x0000000100037824 */ /* 0x000fce00078e0a03 */
.L_x_34:
[----:B------:R-:W-:-:S05]  /*0290*/  VIADD R3, R3, 0x1 ;  /* 0x0000000103037836 */ /* 0x000fca0000000000 */
[----:B------:R-:W-:-:S13]  /*02a0*/  ISETP.NE.AND P1, PT, R3, RZ, PT ;  /* 0x000000ff0300720c */ /* 0x000fda0003f25270 */
[----:B------:R-:W-:Y:S05]  /*02b0*/  @!P1 BRA `(.L_x_32) ;  /* 0x0000000000309947 */ /* 0x000fea0003800000 */
[----:B------:R-:W-:-:S04]  /*02c0*/  VIADD R0, R0, 0x1 ;  /* 0x0000000100007836 */ /* 0x000fc80000000000 */
[----:B0-----:R-:W-:-:S06]  /*02d0*/  IMAD.WIDE R6, R0, 0x4, R4 ;  /* 0x0000000400067825 */ /* 0x001fcc00078e0204 */
[----:B------:R-:W2:Y:S02]  /*02e0*/  LDG.E R6, desc[UR36][R6.64] ;  /* 0x0000002406067981 */ /* 0x000ea4000c1e1900 */
[----:B--2---:R-:W-:-:S13]  /*02f0*/  ISETP.NE.AND P1, PT, R6, R23, PT ;  /* 0x000000170600720c */ /* 0x004fda0003f25270 */
[----:B------:R-:W-:Y:S05]  /*0300*/  @P1 BRA `(.L_x_34) ;  /* 0xfffffffc00e01947 */ /* 0x000fea000383ffff */
.L_x_33:
[----:B------:R-:W0:Y:S01]  /*0310*/  LDCU.64 UR4, c[0x4][0x28] ;  /* 0x01000500ff0477ac */ /* 0x000e220008000a00 */
[----:B------:R-:W-:Y:S01]  /*0320*/  IMAD.MOV.U32 R3, RZ, RZ, 0x1 ;  /* 0x00000001ff037424 */ /* 0x000fe200078e00ff */
[----:B0-----:R-:W-:-:S04]  /*0330*/  IADD3 R4, P0, PT, R0, UR4, RZ ;  /* 0x0000000400047c10 */ /* 0x001fc8000ff1e0ff */
[----:B------:R-:W-:Y:S02]  /*0340*/  LEA.HI.X.SX32 R5, R0, UR5, 0x1, P0 ;  /* 0x0000000500057c11 */ /* 0x000fe400080f0eff */
[----:B------:R-:W-:Y:S02]  /*0350*/  PRMT R0, R3, 0x7610, R0 ;  /* 0x0000761003007816 */ /* 0x000fe40000000000 */
[----:B------:R-:W-:-:S03]  /*0360*/  PLOP3.LUT P0, PT, PT, PT, PT, 0x80, 0x8 ;  /* 0x000000000008781c */ /* 0x000fc60003f0f070 */
[----:B------:R1:W-:Y:S10]  /*0370*/  STG.E.U8 desc[UR36][R4.64], R0 ;  /* 0x0000000004007986 */ /* 0x0003f4000c101124 */
.L_x_32:
[----:B------:R-:W-:Y:S05]  /*0380*/  BSYNC.RECONVERGENT B0 ;  /* 0x0000000000007941 */ /* 0x000fea0003800200 */
.L_x_31:
[----:B------:R-:W2:Y:S02]  /*0390*/  LDC.64 R16, c[0x4][0x18] ;  /* 0x01000600ff107b82 */ /* 0x000ea40000000a00 */
[----:B--2---:R-:W-:-:S05]  /*03a0*/  IMAD.WIDE R16, R23, 0x4, R16 ;  /* 0x0000000417107825 */ /* 0x004fca00078e0210 */
[----:B------:R-:W2:Y:S04]  /*03b0*/  LDG.E R3, desc[UR36][R16.64] ;  /* 0x0000002410037981 */ /* 0x000ea8000c1e1900 */
[----:B-1----:R-:W2:Y:S01]  /*03c0*/  LDG.E R0, desc[UR36][R16.64+0x4] ;  /* 0x0000042410007981 */ /* 0x002ea2000c1e1900 */
[----:B------:R-:W-:Y:S01]  /*03d0*/  BSSY.RECONVERGENT B6, `(.L_x_35) ;  /* 0x000001d000067945 */ /* 0x000fe20003800200 */
[----:B--2---:R-:W-:-:S13]  /*03e0*/  ISETP.GE.AND P1, PT, R3, R0, PT ;  /* 0x000000000300720c */ /* 0x004fda0003f26270 */
[----:B------:R-:W-:Y:S05]  /*03f0*/  @P1 BRA `(.L_x_36) ;  /* 0x0000000000241947 */ /* 0x000fea0003800000 */
[----:B------:R-:W1:Y:S01]  /*0400*/  LDC.64 R6, c[0x4][0x8] ;  /* 0x01000200ff067b82 */ /* 0x000e620000000a00 */
[----:B------:R-:W-:-:S07]  /*0410*/  IMAD.MOV.U32 R9, RZ, RZ, R3 ;  /* 0x000000ffff097224 */ /* 0x000fce00078e0003 */
.L_x_38:
[----:B01----:R-:W-:-:S06]  /*0420*/  IMAD.WIDE R4, R9, 0x4, R6 ;  /* 0x0000000409047825 */ /* 0x003fcc00078e0206 */
[----:B------:R-:W2:Y:S02]  /*0430*/  LDG.E R5, desc[UR36][R4.64] ;  /* 0x0000002404057981 */ /* 0x000ea4000c1e1900 */
[----:B--2---:R-:W-:-:S13]  /*0440*/  ISETP.NE.AND P1, PT, R5, R2, PT ;  /* 0x000000020500720c */ /* 0x004fda0003f25270 */
[----:B------:R-:W-:Y:S05]  /*0450*/  @!P1 BRA `(.L_x_37) ;  /* 0x00000000003c9947 */ /* 0x000fea0003800000 */
[----:B------:R-:W-:-:S05]  /*0460*/  VIADD R9, R9, 0x1 ;  /* 0x0000000109097836 */ /* 0x000fca0000000000 */
[----:B------:R-:W-:-:S13]  /*0470*/  ISETP.NE.AND P1, PT, R9, R0, PT ;  /* 0x000000000900720c */ /* 0x000fda0003f25270 */
[----:B------:R-:W-:Y:S05]  /*0480*/  @P1 BRA `(.L_x_38) ;  /* 0xfffffffc00e41947 */ /* 0x000fea000383ffff */
.L_x_36:
[----:B------:R-:W-:Y:S05]  /*0490*/  @P0 BRA `(.L_x_39) ;  /* 0x0000000000400947 */ /* 0x000fea0003800000 */
        /* <DEDUP_REMOVED lines=8> */
.L_x_40:
[----:B------:R1:W5:Y:S04]  /*0520*/  LDG.E R3, desc[UR36][R16.64] ;  /* 0x0000002410037981 */ /* 0x000368000c1e1900 */
[----:B------:R1:W5:Y:S01]  /*0530*/  LDG.E R0, desc[UR36][R16.64+0x4] ;  /* 0x0000042410007981 */ /* 0x000362000c1e1900 */
[----:B------:R-:W-:Y:S05]  /*0540*/  BRA `(.L_x_39) ;  /* 0x0000000000147947 */ /* 0x000fea0003800000 */
.L_x_37:
[----:B------:R-:W0:Y:S01]  /*0550*/  LDCU.64 UR4, c[0x4][0x28] ;  /* 0x01000500ff0477ac */ /* 0x000e220008000a00 */
[----:B------:R-:W-:Y:S01]  /*0560*/  IMAD.MOV.U32 R6, RZ, RZ, 0x1 ;  /* 0x00000001ff067424 */ /* 0x000fe200078e00ff */
[----:B0-----:R-:W-:-:S04]  /*0570*/  IADD3 R4, P0, PT, R9, UR4, RZ ;  /* 0x0000000409047c10 */ /* 0x001fc8000ff1e0ff */
[----:B------:R-:W-:-:S05]  /*0580*/  LEA.HI.X.SX32 R5, R9, UR5, 0x1, P0 ;  /* 0x0000000509057c11 */ /* 0x000fca00080f0eff */
[----:B------:R2:W-:Y:S04]  /*0590*/  STG.E.U8 desc[UR36][R4.64], R6 ;  /* 0x0000000604007986 */ /* 0x0005e8000c101124 */
.L_x_39:
[----:B------:R-:W-:Y:S05]  /*05a0*/  BSYNC.RECONVERGENT B6 ;  /* 0x0000000000067941 */ /* 0x000fea0003800200 */
.L_x_35:
[----:B-----5:R-:W-:Y:S01]  /*05b0*/  ISETP.GE.AND P1, PT, R3, R0, PT ;  /* 0x000000000300720c */ /* 0x020fe20003f26270 */
[----:B------:R-:W-:Y:S01]  /*05c0*/  BSSY.RECONVERGENT B0, `(.L_x_41) ;  /* 0x0000016000007945 */ /* 0x000fe20003800200 */
[----:B------:R-:W-:-:S11]  /*05d0*/  PLOP3.LUT P0, PT, PT, PT, PT, 0x8, 0x80 ;  /* 0x000000000080781c */ /* 0x000fd60003f0e170 */
[----:B------:R-:W-:Y:S05]  /*05e0*/  @P1 BRA `(.L_x_42) ;  /* 0x00000000004c1947 */ /* 0x000fea0003800000 */
[----:B0-2---:R-:W0:Y:S08]  /*05f0*/  LDC.64 R4, c[0x4][0x8] ;  /* 0x01000200ff047b82 */ /* 0x005e300000000a00 */
[----:B------:R-:W2:Y:S01]  /*0600*/  LDC.64 R6, c[0x4][0x8] ;  /* 0x01000200ff067b82 */ /* 0x000ea20000000a00 */
[----:B0-----:R-:W-:-:S06]  /*0610*/  IMAD.WIDE R4, R3, 0x4, R4 ;  /* 0x0000000403047825 */ /* 0x001fcc00078e0204 */
[----:B------:R-:W3:Y:S02]  /*0620*/  LDG.E R5, desc[UR36][R4.64] ;  /* 0x0000002404057981 */ /* 0x000ee4000c1e1900 */
[----:B---3--:R-:W-:-:S13]  /*0630*/  ISETP.NE.AND P1, PT, R5, R2, PT ;  /* 0x000000020500720c */ /* 0x008fda0003f25270 */
[----:B--2---:R-:W-:Y:S05]  /*0640*/  @!P1 BRA `(.L_x_43) ;  /* 0x00000000001c9947 */ /* 0x004fea0003800000 */
.L_x_44:
[----:B------:R-:W-:-:S05]  /*0650*/  VIADD R3, R3, 0x1 ;  /* 0x0000000103037836 */ /* 0x000fca0000000000 */
[----:B------:R-:W-:-:S13]  /*0660*/  ISETP.NE.AND P1, PT, R3, R0, PT ;  /* 0x000000000300720c */ /* 0x000fda0003f25270 */
[----:B------:R-:W-:Y:S05]  /*0670*/  @!P1 BRA `(.L_x_42) ;  /* 0x0000000000289947 */ /* 0x000fea0003800000 */
[----:B------:R-:W-:-:S06]  /*0680*/  IMAD.WIDE R4, R3, 0x4, R6 ;  /* 0x0000000403047825 */ /* 0x000fcc00078e0206 */
[----:B------:R-:W2:Y:S02]  /*0690*/  LDG.E R5, desc[UR36][R4.64] ;  /* 0x0000002404057981 */ /* 0x000ea4000c1e1900 */
[----:B--2---:R-:W-:-:S13]  /*06a0*/  ISETP.NE.AND P1, PT, R5, R2, PT ;  /* 0x000000020500720c */ /* 0x004fda0003f25270 */
[----:B------:R-:W-:Y:S05]  /*06b0*/  @P1 BRA `(.L_x_44) ;  /* 0xfffffffc00e41947 */ /* 0x000fea000383ffff */
.L_x_43:
[----:B------:R-:W0:Y:S01]  /*06c0*/  LDCU.64 UR4, c[0x4][0x28] ;  /* 0x01000500ff0477ac */ /* 0x000e220008000a00 */
[----:B------:R-:W-:Y:S01]  /*06d0*/  IMAD.MOV.U32 R0, RZ, RZ, 0x1 ;  /* 0x00000001ff007424 */ /* 0x000fe200078e00ff */
[----:B0-----:R-:W-:-:S04]  /*06e0*/  IADD3 R4, P0, PT, R3, UR4, RZ ;  /* 0x0000000403047c10 */ /* 0x001fc8000ff1e0ff */
[----:B------:R-:W-:Y:S02]  /*06f0*/  LEA.HI.X.SX32 R5, R3, UR5, 0x1, P0 ;  /* 0x0000000503057c11 */ /* 0x000fe400080f0eff */
[----:B------:R-:W-:-:S03]  /*0700*/  PLOP3.LUT P0, PT, PT, PT, PT, 0x80, 0x8 ;  /* 0x000000000008781c */ /* 0x000fc60003f0f070 */
[----:B------:R3:W-:Y:S10]  /*0710*/  STG.E.U8 desc[UR36][R4.64], R0 ;  /* 0x0000000004007986 */ /* 0x0007f4000c101124 */
.L_x_42:
[----:B------:R-:W-:Y:S05]  /*0720*/  BSYNC.RECONVERGENT B0 ;  /* 0x0000000000007941 */ /* 0x000fea0003800200 */
.L_x_41:
[----:B---3--:R-:W3:Y:S04]  /*0730*/  LDG.E R0, desc[UR36][R18.64] ;  /* 0x0000002412007981 */ /* 0x008ee8000c1e1900 */
[----:B------:R-:W3:Y:S01]  /*0740*/  LDG.E R3, desc[UR36][R18.64+0x4] ;  /* 0x0000042412037981 */ /* 0x000ee2000c1e1900 */
[----:B------:R-:W-:Y:S01]  /*0750*/  BSSY.RECONVERGENT B6, `(.L_x_45) ;  /* 0x000001b000067945 */ /* 0x000fe20003800200 */
[----:B---3--:R-:W-:-:S13]  /*0760*/  ISETP.GE.AND P1, PT, R0, R3, PT ;  /* 0x000000030000720c */ /* 0x008fda0003f26270 */
[----:B------:R-:W-:Y:S05]  /*0770*/  @P1 BRA `(.L_x_46) ;  /* 0x0000000000201947 */ /* 0x000fea0003800000 */
[----:B--2---:R-:W2:Y:S02]  /*0780*/  LDC.64 R6, c[0x4][0x8] ;  /* 0x01000200ff067b82 */ /* 0x004ea40000000a00 */
.L_x_48:
[----:B0-2---:R-:W-:-:S06]  /*0790*/  IMAD.WIDE R4, R0, 0x4, R6 ;  /* 0x0000000400047825 */ /* 0x005fcc00078e0206 */
[----:B------:R-:W2:Y:S02]  /*07a0*/  LDG.E R4, desc[UR36][R4.64] ;  /* 0x0000002404047981 */ /* 0x000ea4000c1e1900 */
[----:B--2---:R-:W-:-:S13]  /*07b0*/  ISETP.NE.AND P1, PT, R4, R23, PT ;  /* 0x000000170400720c */ /* 0x004fda0003f25270 */
[----:B------:R-:W-:Y:S05]  /*07c0*/  @!P1 BRA `(.L_x_47) ;  /* 0x0000000000349947 */ /* 0x000fea0003800000 */
[----:B------:R-:W-:-:S05]  /*07d0*/  VIADD R0, R0, 0x1 ;  /* 0x0000000100007836 */ /* 0x000fca0000000000 */
[----:B------:R-:W-:-:S13]  /*07e0*/  ISETP.NE.AND P1, PT, R0, R3, PT ;  /* 0x000000030000720c */ /* 0x000fda0003f25270 */
[----:B------:R-:W-:Y:S05]  /*07f0*/  @P1 BRA `(.L_x_48) ;  /* 0xfffffffc00e41947 */ /* 0x000fea000383ffff */
.L_x_46:
[----:B------:R-:W-:Y:S05]  /*0800*/  @P0 BRA `(.L_x_49) ;  /* 0x00000000003c0947 */ /* 0x000fea0003800000 */
[----:B------:R-:W-:Y:S01]  /*0810*/  MOV R0, 0x0 ;  /* 0x0000000000007802 */ /* 0x000fe20000000f00 */
[----:B------:R-:W0:Y:S01]  /*0820*/  LDCU.64 UR4, c[0x4][0x70] ;  /* 0x01000e00ff0477ac */ /* 0x000e220008000a00 */
[----:B--2---:R-:W-:Y:S02]  /*0830*/  CS2R R6, SRZ ;  /* 0x0000000000067805 */ /* 0x004fe4000001ff00 */
[----:B------:R2:W3:Y:S01]  /*0840*/  LDC.64 R8, c[0x4][R0] ;  /* 0x0100000000087b82 */ /* 0x0004e20000000a00 */
[----:B0-----:R-:W-:Y:S02]  /*0850*/  IMAD.U32 R4, RZ, RZ, UR4 ;  /* 0x00000004ff047e24 */ /* 0x001fe4000f8e00ff */
[----:B--2---:R-:W-:-:S07]  /*0860*/  IMAD.U32 R5, RZ, RZ, UR5 ;  /* 0x00000005ff057e24 */ /* 0x004fce000f8e00ff */
[----:B------:R-:W-:-:S07]  /*0870*/  LEPC R20, `(.L_x_50) ;  /* 0x000000001014794e */ /* 0x000fce0000000000 */
[----:B-1-3--:R-:W-:Y:S05]  /*0880*/  CALL.ABS.NOINC R8 ;  /* 0x0000000008007343 */ /* 0x00afea0003c00000 */
.L_x_50:
[----:B------:R-:W-:Y:S05]  /*0890*/  BRA `(.L_x_49) ;  /* 0x0000000000187947 */ /* 0x000fea0003800000 */
.L_x_47:
[----:B------:R-:W0:Y:S01]  /*08a0*/  LDCU.64 UR4, c[0x4][0x28] ;  /* 0x01000500ff0477ac */ /* 0x000e220008000a00 */
[----:B------:R-:W-:Y:S01]  /*08b0*/  IMAD.MOV.U32 R3, RZ, RZ, 0x1 ;  /* 0x00000001ff037424 */ /* 0x000fe200078e00ff */
[----:B0-----:R-:W-:-:S04]  /*08c0*/  IADD3 R4, P0, PT, R0, UR4, RZ ;  /* 0x0000000400047c10 */ /* 0x001fc8000ff1e0ff */
[----:B------:R-:W-:Y:S02]  /*08d0*/  LEA.HI.X.SX32 R5, R0, UR5, 0x1, P0 ;  /* 0x0000000500057c11 */ /* 0x000fe400080f0eff */
[----:B------:R-:W-:-:S05]  /*08e0*/  PRMT R0, R3, 0x7610, R0 ;  /* 0x0000761003007816 */ /* 0x000fca0000000000 */
[----:B------:R3:W-:Y:S02]  /*08f0*/  STG.E.U8 desc[UR36][R4.64], R0 ;  /* 0x0000000004007986 */ /* 0x0007e4000c101124 */
.L_x_49:
[----:B------:R-:W-:Y:S05]  /*0900*/  BSYNC.RECONVERGENT B6 ;  /* 0x0000000000067941 */ /* 0x000fea0003800200 */
.L_x_45:
[----:B------:R-:W4:Y:S01]  /*0910*/  LDCU.64 UR4, c[0x4][0x30] ;  /* 0x01000600ff0477ac */ /* 0x000f220008000a00 */
[----:B--2---:R-:W0:Y:S01]  /*0920*/  LDC.64 R6, c[0x4][0x38] ;  /* 0x01000e00ff067b82 */ /* 0x004e220000000a00 */
[----:B---3--:R-:W-:Y:S01]  /*0930*/  IMAD.MOV.U32 R0, RZ, RZ, 0x1 ;  /* 0x00000001ff007424 */ /* 0x008fe200078e00ff */
[C---:B----4-:R-:W-:Y:S02]  /*0940*/  IADD3 R8, P0, PT, R2.reuse, UR4, RZ ;  /* 0x0000000402087c10 */ /* 0x050fe4000ff1e0ff */
[C---:B------:R-:W-:Y:S02]  /*0950*/  IADD3 R10, P1, PT, R23.reuse, UR4, RZ ;  /* 0x00000004170a7c10 */ /* 0x040fe4000ff3e0ff */
[C---:B------:R-:W-:Y:S02]  /*0960*/  LEA.HI.X.SX32 R9, R2.reuse, UR5, 0x1, P0 ;  /* 0x0000000502097c11 */ /* 0x040fe400080f0eff */
[----:B------:R-:W-:Y:S01]  /*0970*/  LEA.HI.X.SX32 R11, R23, UR5, 0x1, P1 ;  /* 0x00000005170b7c11 */ /* 0x000fe200088f0eff */
[----:B0-----:R-:W-:-:S02]  /*0980*/  IMAD.WIDE R4, R2, 0x4, R6 ;  /* 0x0000000402047825 */ /* 0x001fc400078e0206 */
[----:B------:R2:W-:Y:S02]  /*0990*/  STG.E.U8 desc[UR36][R8.64], R0 ;  /* 0x0000000008007986 */ /* 0x0005e4000c101124 */
[----:B------:R-:W-:Y:S02]  /*09a0*/  IMAD.WIDE R6, R23, 0x4, R6 ;  /* 0x0000000417067825 */ /* 0x000fe400078e0206 */
[----:B------:R2:W-:Y:S04]  /*09b0*/  STG.E.U8 desc[UR36][R10.64], R0 ;  /* 0x000000000a007986 */ /* 0x0005e8000c101124 */
[----:B------:R2:W-:Y:S04]  /*09c0*/  STG.E desc[UR36][R4.64], R23 ;  /* 0x0000001704007986 */ /* 0x0005e8000c101924 */
[----:B------:R2:W-:Y:S01]  /*09d0*/  STG.E desc[UR36][R6.64], R2 ;  /* 0x0000000206007986 */ /* 0x0005e2000c101924 */
[----:B------:R-:W-:Y:S05]  /*09e0*/  BRA `(.L_x_51) ;  /* 0x0000000800087947 */ /* 0x000fea0003800000 */
.L_x_30:
        /* <DEDUP_REMOVED lines=8> */
[----:B------:R-:W0:Y:S08]  /*0a70*/  LDC.64 R4, c[0x4][0x8] ;  /* 0x01000200ff047b82 */ /* 0x000e300000000a00 */
[----:B------:R-:W1:Y:S01]  /*0a80*/  LDC.64 R6, c[0x4][0x8] ;  /* 0x01000200ff067b82 */ /* 0x000e620000000a00 */
[----:B0-----:R-:W-:-:S06]  /*0a90*/  IMAD.WIDE R4, R0, 0x4, R4 ;  /* 0x0000000400047825 */ /* 0x001fcc00078e0204 */
[----:B------:R-:W2:Y:S02]  /*0aa0*/  LDG.E R4, desc[UR36][R4.64] ;  /* 0x0000002404047981 */ /* 0x000ea4000c1e1900 */
[----:B--2---:R-:W-:-:S13]  /*0ab0*/  ISETP.NE.AND P1, PT, R4, R23, PT ;  /* 0x000000170400720c */ /* 0x004fda0003f25270 */
[----:B-1----:R-:W-:Y:S05]  /*0ac0*/  @!P1 BRA `(.L_x_54) ;  /* 0x00000000001c9947 */ /* 0x002fea0003800000 */
.L_x_55:
[----:B------:R-:W-:-:S05]  /*0ad0*/  VIADD R0, R0, 0x1 ;  /* 0x0000000100007836 */ /* 0x000fca0000000000 */
[----:B------:R-:W-:-:S13]  /*0ae0*/  ISETP.NE.AND P1, PT, R0, R3, PT ;  /* 0x000000030000720c */ /* 0x000fda0003f25270 */
[----:B------:R-:W-:Y:S05]  /*0af0*/  @!P1 BRA `(.L_x_53) ;  /* 0x0000000000249947 */ /* 0x000fea0003800000 */
[----:B------:R-:W-:-:S06]  /*0b00*/  IMAD.WIDE R4, R0, 0x4, R6 ;  /* 0x0000000400047825 */ /* 0x000fcc00078e0206 */
[----:B------:R-:W2:Y:S02]  /*0b10*/  LDG.E R4, desc[UR36][R4.64] ;  /* 0x0000002404047981 */ /* 0x000ea4000c1e1900 */
[----:B--2---:R-:W-:-:S13]  /*0b20*/  ISETP.NE.AND P1, PT, R4, R23, PT ;  /* 0x000000170400720c */ /* 0x004fda0003f25270 */
[----:B------:R-:W-:Y:S05]  /*0b30*/  @P1 BRA `(.L_x_55) ;  /* 0xfffffffc00e41947 */ /* 0x000fea000383ffff */
.L_x_54:
[----:B------:R-:W0:Y:S02]  /*0b40*/  LDCU.64 UR4, c[0x4][0x28] ;  /* 0x01000500ff0477ac */ /* 0x000e240008000a00 */
[----:B0-----:R-:W-:-:S04]  /*0b50*/  IADD3 R4, P0, PT, R0, UR4, RZ ;  /* 0x0000000400047c10 */ /* 0x001fc8000ff1e0ff */
[----:B------:R-:W-:Y:S02]  /*0b60*/  LEA.HI.X.SX32 R5, R0, UR5, 0x1, P0 ;  /* 0x0000000500057c11 */ /* 0x000fe400080f0eff */
[----:B------:R-:W-:-:S03]  /*0b70*/  PLOP3.LUT P0, PT, PT, PT, PT, 0x80, 0x8 ;  /* 0x000000000008781c */ /* 0x000fc60003f0f070 */
[----:B------:R0:W-:Y:S10]  /*0b80*/  STG.E.U8 desc[UR36][R4.64], RZ ;  /* 0x000000ff04007986 */ /* 0x0001f4000c101124 */
.L_x_53:
[----:B------:R-:W-:Y:S05]  /*0b90*/  BSYNC.RECONVERGENT B0 ;  /* 0x0000000000007941 */ /* 0x000fea0003800200 */
.L_x_52:
[----:B------:R-:W1:Y:S02]  /*0ba0*/  LDC.64 R16, c[0x4][0x18] ;  /* 0x01000600ff107b82 */ /* 0x000e640000000a00 */
[----:B-1----:R-:W-:-:S05]  /*0bb0*/  IMAD.WIDE R16, R23, 0x4, R16 ;  /* 0x0000000417107825 */ /* 0x002fca00078e0210 */
[----:B------:R-:W2:Y:S04]  /*0bc0*/  LDG.E R3, desc[UR36][R16.64] ;  /* 0x0000002410037981 */ /* 0x000ea8000c1e1900 */
[----:B------:R-:W2:Y:S01]  /*0bd0*/  LDG.E R0, desc[UR36][R16.64+0x4] ;  /* 0x0000042410007981 */ /* 0x000ea2000c1e1900 */
[----:B------:R-:W-:Y:S01]  /*0be0*/  BSSY.RECONVERGENT B6, `(.L_x_56) ;  /* 0x000001c000067945 */ /* 0x000fe20003800200 */
[----:B--2---:R-:W-:-:S13]  /*0bf0*/  ISETP.GE.AND P1, PT, R3, R0, PT ;  /* 0x000000000300720c */ /* 0x004fda0003f26270 */
[----:B------:R-:W-:Y:S05]  /*0c00*/  @P1 BRA `(.L_x_57) ;  /* 0x0000000000241947 */ /* 0x000fea0003800000 */
[----:B------:R-:W1:Y:S01]  /*0c10*/  LDC.64 R6, c[0x4][0x8] ;  /* 0x01000200ff067b82 */ /* 0x000e620000000a00 */
[----:B------:R-:W-:-:S07]  /*0c20*/  IMAD.MOV.U32 R9, RZ, RZ, R3 ;  /* 0x000000ffff097224 */ /* 0x000fce00078e0003 */
.L_x_59:
[----:B01----:R-:W-:-:S06]  /*0c30*/  IMAD.WIDE R4, R9, 0x4, R6 ;  /* 0x0000000409047825 */ /* 0x003fcc00078e0206 */
[----:B------:R-:W2:Y:S02]  /*0c40*/  LDG.E R5, desc[UR36][R4.64] ;  /* 0x0000002404057981 */ /* 0x000ea4000c1e1900 */
[----:B--2---:R-:W-:-:S13]  /*0c50*/  ISETP.NE.AND P1, PT, R5, R2, PT ;  /* 0x000000020500720c */ /* 0x004fda0003f25270 */
[----:B------:R-:W-:Y:S05]  /*0c60*/  @!P1 BRA `(.L_x_58) ;  /* 0x00000000003c9947 */ /* 0x000fea0003800000 */
[----:B------:R-:W-:-:S05]  /*0c70*/  VIADD R9, R9, 0x1 ;  /* 0x0000000109097836 */ /* 0x000fca0000000000 */
[----:B------:R-:W-:-:S13]  /*0c80*/  ISETP.NE.AND P1, PT, R9, R0, PT ;  /* 0x000000000900720c */ /* 0x000fda0003f25270 */
[----:B------:R-:W-:Y:S05]  /*0c90*/  @P1 BRA `(.L_x_59) ;  /* 0xfffffffc00e41947 */ /* 0x000fea000383ffff */
.L_x_57:
        /* <DEDUP_REMOVED lines=9> */
.L_x_61:
[----:B------:R1:W5:Y:S04]  /*0d30*/  LDG.E R3, desc[UR36][R16.64] ;  /* 0x0000002410037981 */ /* 0x000368000c1e1900 */
[----:B------:R1:W5:Y:S01]  /*0d40*/  LDG.E R0, desc[UR36][R16.64+0x4] ;  /* 0x0000042410007981 */ /* 0x000362000c1e1900 */
[----:B------:R-:W-:Y:S05]  /*0d50*/  BRA `(.L_x_60) ;  /* 0x0000000000107947 */ /* 0x000fea0003800000 */
.L_x_58:
[----:B------:R-:W0:Y:S02]  /*0d60*/  LDCU.64 UR4, c[0x4][0x28] ;  /* 0x01000500ff0477ac */ /* 0x000e240008000a00 */
[----:B0-----:R-:W-:-:S04]  /*0d70*/  IADD3 R4, P0, PT, R9, UR4, RZ ;  /* 0x0000000409047c10 */ /* 0x001fc8000ff1e0ff */
[----:B------:R-:W-:-:S05]  /*0d80*/  LEA.HI.X.SX32 R5, R9, UR5, 0x1, P0 ;  /* 0x0000000509057c11 */ /* 0x000fca00080f0eff */
[----:B------:R0:W-:Y:S04]  /*0d90*/  STG.E.U8 desc[UR36][R4.64], RZ ;  /* 0x000000ff04007986 */ /* 0x0001e8000c101124 */
.L_x_60:
[----:B------:R-:W-:Y:S05]  /*0da0*/  BSYNC.RECONVERGENT B6 ;  /* 0x0000000000067941 */ /* 0x000fea0003800200 */
.L_x_56:
[----:B-----5:R-:W-:Y:S01]  /*0db0*/  ISETP.GE.AND P1, PT, R3, R0, PT ;  /* 0x000000000300720c */ /* 0x020fe20003f26270 */
[----:B------:R-:W-:Y:S01]  /*0dc0*/  BSSY.RECONVERGENT B0, `(.L_x_62) ;  /* 0x0000015000007945 */ /* 0x000fe20003800200 */
[----:B------:R-:W-:-:S11]  /*0dd0*/  PLOP3.LUT P0, PT, PT, PT, PT, 0x8, 0x80 ;  /* 0x000000000080781c */ /* 0x000fd60003f0e170 */
[----:B------:R-:W-:Y:S05]  /*0de0*/  @P1 BRA `(.L_x_63) ;  /* 0x0000000000481947 */ /* 0x000fea0003800000 */
[----:B0-----:R-:W0:Y:S08]  /*0df0*/  LDC.64 R4, c[0x4][0x8] ;  /* 0x01000200ff047b82 */ /* 0x001e300000000a00 */
[----:B------:R-:W2:Y:S01]  /*0e00*/  LDC.64 R6, c[0x4][0x8] ;  /* 0x01000200ff067b82 */ /* 0x000ea20000000a00 */
[----:B0-----:R-:W-:-:S06]  /*0e10*/  IMAD.WIDE R4, R3, 0x4, R4 ;  /* 0x0000000403047825 */ /* 0x001fcc00078e0204 */
[----:B------:R-:W3:Y:S02]  /*0e20*/  LDG.E R5, desc[UR36][R4.64] ;  /* 0x0000002404057981 */ /* 0x000ee4000c1e1900 */
[----:B---3--:R-:W-:-:S13]  /*0e30*/  ISETP.NE.AND P1, PT, R5, R2, PT ;  /* 0x000000020500720c */ /* 0x008fda0003f25270 */
[----:B--2---:R-:W-:Y:S05]  /*0e40*/  @!P1 BRA `(.L_x_64) ;  /* 0x00000000001c9947 */ /* 0x004fea0003800000 */
.L_x_65:
[----:B------:R-:W-:-:S05]  /*0e50*/  VIADD R3, R3, 0x1 ;  /* 0x0000000103037836 */ /* 0x000fca0000000000 */
[----:B------:R-:W-:-:S13]  /*0e60*/  ISETP.NE.AND P1, PT, R3, R0, PT ;  /* 0x000000000300720c */ /* 0x000fda0003f25270 */
[----:B------:R-:W-:Y:S05]  /*0e70*/  @!P1 BRA `(.L_x_63) ;  /* 0x0000000000249947 */ /* 0x000fea0003800000 */
[----:B------:R-:W-:-:S06]  /*0e80*/  IMAD.WIDE R4, R3, 0x4, R6 ;  /* 0x0000000403047825 */ /* 0x000fcc00078e0206 */
[----:B------:R-:W2:Y:S02]  /*0e90*/  LDG.E R5, desc[UR36][R4.64] ;  /* 0x0000002404057981 */ /* 0x000ea4000c1e1900 */
[----:B--2---:R-:W-:-:S13]  /*0ea0*/  ISETP.NE.AND P1, PT, R5, R2, PT ;  /* 0x000000020500720c */ /* 0x004fda0003f25270 */
[----:B------:R-:W-:Y:S05]  /*0eb0*/  @P1 BRA `(.L_x_65) ;  /* 0xfffffffc00e41947 */ /* 0x000fea000383ffff */
.L_x_64:
[----:B------:R-:W0:Y:S02]  /*0ec0*/  LDCU.64 UR4, c[0x4][0x28] ;  /* 0x01000500ff0477ac */ /* 0x000e240008000a00 */
[----:B0-----:R-:W-:-:S04]  /*0ed0*/  IADD3 R4, P0, PT, R3, UR4, RZ ;  /* 0x0000000403047c10 */ /* 0x001fc8000ff1e0ff */
[----:B------:R-:W-:Y:S02]  /*0ee0*/  LEA.HI.X.SX32 R5, R3, UR5, 0x1, P0 ;  /* 0x0000000503057c11 */ /* 0x000fe400080f0eff */
[----:B------:R-:W-:-:S03]  /*0ef0*/  PLOP3.LUT P0, PT, PT, PT, PT, 0x80, 0x8 ;  /* 0x000000000008781c */ /* 0x000fc60003f0f070 */
[----:B------:R2:W-:Y:S10]  /*0f00*/  STG.E.U8 desc[UR36][R4.64], RZ ;  /* 0x000000ff04007986 */ /* 0x0005f4000c101124 */
.L_x_63:
[----:B------:R-:W-:Y:S05]  /*0f10*/  BSYNC.RECONVERGENT B0 ;  /* 0x0000000000007941 */ /* 0x000fea0003800200 */
.L_x_62:
[----:B------:R-:W3:Y:S04]  /*0f20*/  LDG.E R0, desc[UR36][R18.64] ;  /* 0x0000002412007981 */ /* 0x000ee8000c1e1900 */
[----:B------:R-:W3:Y:S01]  /*0f30*/  LDG.E R3, desc[UR36][R18.64+0x4] ;  /* 0x0000042412037981 */ /* 0x000ee2000c1e1900 */
[----:B------:R-:W-:Y:S01]  /*0f40*/  BSSY.RECONVERGENT B6, `(.L_x_66) ;  /* 0x0000019000067945 */ /* 0x000fe20003800200 */
[----:B---3--:R-:W-:-:S13]  /*0f50*/  ISETP.GE.AND P1, PT, R0, R3, PT ;  /* 0x000000030000720c */ /* 0x008fda0003f26270 */
[----:B------:R-:W-:Y:S05]  /*0f60*/  @P1 BRA `(.L_x_67) ;  /* 0x0000000000201947 */ /* 0x000fea0003800000 */
[----:B------:R-:W3:Y:S02]  /*0f70*/  LDC.64 R6, c[0x4][0x8] ;  /* 0x01000200ff067b82 */ /* 0x000ee40000000a00 */
.L_x_69:
[----:B0-23--:R-:W-:-:S06]  /*0f80*/  IMAD.WIDE R4, R0, 0x4, R6 ;  /* 0x0000000400047825 */ /* 0x00dfcc00078e0206 */
[----:B------:R-:W2:Y:S02]  /*0f90*/  LDG.E R4, desc[UR36][R4.64] ;  /* 0x0000002404047981 */ /* 0x000ea4000c1e1900 */
[----:B--2---:R-:W-:-:S13]  /*0fa0*/  ISETP.NE.AND P1, PT, R4, R23, PT ;  /* 0x000000170400720c */ /* 0x004fda0003f25270 */
[----:B------:R-:W-:Y:S05]  /*0fb0*/  @!P1 BRA `(.L_x_68) ;  /* 0x0000000000349947 */ /* 0x000fea0003800000 */
[----:B------:R-:W-:-:S05]  /*0fc0*/  VIADD R0, R0, 0x1 ;  /* 0x0000000100007836 */ /* 0x000fca0000000000 */
[----:B------:R-:W-:-:S13]  /*0fd0*/  ISETP.NE.AND P1, PT, R0, R3, PT ;  /* 0x000000030000720c */ /* 0x000fda0003f25270 */
[----:B------:R-:W-:Y:S05]  /*0fe0*/  @P1 BRA `(.L_x_69) ;  /* 0xfffffffc00e41947 */ /* 0x000fea000383ffff */
.L_x_67:
[----:B------:R-:W-:Y:S05]  /*0ff0*/  @P0 BRA `(.L_x_70) ;  /* 0x0000000000340947 */ /* 0x000fea0003800000 */
[----:B------:R-:W-:Y:S01]  /*1000*/  MOV R0, 0x0 ;  /* 0x0000000000007802 */ /* 0x000fe20000000f00 */
[----:B------:R-:W0:Y:S01]  /*1010*/  LDCU.64 UR4, c[0x4][0x70] ;  /* 0x01000e00ff0477ac */ /* 0x000e220008000a00 */
[----:B------:R-:W-:Y:S02]  /*1020*/  CS2R R6, SRZ ;  /* 0x0000000000067805 */ /* 0x000fe4000001ff00 */
[----:B------:R3:W4:Y:S01]  /*1030*/  LDC.64 R8, c[0x4][R0] ;  /* 0x0100000000087b82 */ /* 0x0007220000000a00 */
[----:B0-2---:R-:W-:Y:S02]  /*1040*/  IMAD.U32 R4, RZ, RZ, UR4 ;  /* 0x00000004ff047e24 */ /* 0x005fe4000f8e00ff */
[----:B---3--:R-:W-:-:S07]  /*1050*/  IMAD.U32 R5, RZ, RZ, UR5 ;  /* 0x00000005ff057e24 */ /* 0x008fce000f8e00ff */
[----:B------:R-:W-:-:S07]  /*1060*/  LEPC R20, `(.L_x_71) ;  /* 0x000000001014794e */ /* 0x000fce0000000000 */
[----:B-1--4-:R-:W-:Y:S05]  /*1070*/  CALL.ABS.NOINC R8 ;  /* 0x0000000008007343 */ /* 0x012fea0003c00000 */
.L_x_71:
[----:B------:R-:W-:Y:S05]  /*1080*/  BRA `(.L_x_70) ;  /* 0x0000000000107947 */ /* 0x000fea0003800000 */
.L_x_68:
[----:B------:R-:W0:Y:S02]  /*1090*/  LDCU.64 UR4, c[0x4][0x28] ;  /* 0x01000500ff0477ac */ /* 0x000e240008000a00 */
[----:B0-----:R-:W-:-:S04]  /*10a0*/  IADD3 R4, P0, PT, R0, UR4, RZ ;  /* 0x0000000400047c10 */ /* 0x001fc8000ff1e0ff */
[----:B------:R-:W-:-:S05]  /*10b0*/  LEA.HI.X.SX32 R5, R0, UR5, 0x1, P0 ;  /* 0x0000000500057c11 */ /* 0x000fca00080f0eff */
[----:B------:R0:W-:Y:S04]  /*10c0*/  STG.E.U8 desc[UR36][R4.64], RZ ;  /* 0x000000ff04007986 */ /* 0x0001e8000c101124 */
.L_x_70:
[----:B------:R-:W-:Y:S05]  /*10d0*/  BSYNC.RECONVERGENT B6 ;  /* 0x0000000000067941 */ /* 0x000fea0003800200 */
.L_x_66:
[----:B0-2---:R-:W0:Y:S02]  /*10e0*/  LDC.64 R4, c[0x4][0x38] ;  /* 0x01000e00ff047b82 */ /* 0x005e240000000a00 */
[----:B0-----:R-:W-:-:S05]  /*10f0*/  IMAD.WIDE R6, R2, 0x4, R4 ;  /* 0x0000000402067825 */ /* 0x001fca00078e0204 */
[----:B------:R-:W2:Y:S01]  /*1100*/  LDG.E R0, desc[UR36][R6.64] ;  /* 0x0000002406007981 */ /* 0x000ea2000c1e1900 */
[----:B------:R-:W-:Y:S01]  /*1110*/  IMAD.WIDE R4, R23, 0x4, R4 ;  /* 0x0000000417047825 */ /* 0x000fe200078e0204 */
[----:B--2---:R-:W-:-:S13]  /*1120*/  ISETP.NE.AND P0, PT, R0, R23, PT ;  /* 0x000000170000720c */ /* 0x004fda0003f05270 */
[----:B------:R-:W0:Y:S01]  /*1130*/  @!P0 LDC.64 R8, c[0x4][0x30] ;  /* 0x01000c00ff088b82 */ /* 0x000e220000000a00 */
[----:B------:R-:W-:Y:S01]  /*1140*/  @!P0 IMAD.MOV.U32 R13, RZ, RZ, -0x1 ;  /* 0xffffffffff0d8424 */ /* 0x000fe200078e00ff */
[----:B0-----:R-:W-:-:S04]  /*1150*/  @!P0 IADD3 R8, P1, PT, R2, R8, RZ ;  /* 0x0000000802088210 */ /* 0x001fc80007f3e0ff */
[----:B------:R-:W-:-:S05]  /*1160*/  @!P0 LEA.HI.X.SX32 R9, R2, R9, 0x1, P1 ;  /* 0x0000000902098211 */ /* 0x000fca00008f0eff */
[----:B------:R0:W-:Y:S04]  /*1170*/  @!P0 STG.E.U8 desc[UR36][R8.64], RZ ;  /* 0x000000ff08008986 */ /* 0x0001e8000c101124 */
[----:B------:R0:W-:Y:S04]  /*1180*/  @!P0 STG.E desc[UR36][R6.64], R13 ;  /* 0x0000000d06008986 */ /* 0x0001e8000c101924 */
[----:B------:R-:W2:Y:S02]  /*1190*/  LDG.E R3, desc[UR36][R4.64] ;  /* 0x0000002404037981 */ /* 0x000ea4000c1e1900 */
[----:B--2---:R-:W-:-:S13]  /*11a0*/  ISETP.NE.AND P0, PT, R3, R2, PT ;  /* 0x000000020300720c */ /* 0x004fda0003f05270 */
[----:B------:R-:W2:Y:S01]  /*11b0*/  @!P0 LDC.64 R10, c[0x4][0x30] ;  /* 0x01000c00ff0a8b82 */ /* 0x000ea20000000a00 */
[----:B------:R-:W-:Y:S01]  /*11c0*/  @!P0 IMAD.MOV.U32 R3, RZ, RZ, -0x1 ;  /* 0xffffffffff038424 */ /* 0x000fe200078e00ff */
[----:B--2---:R-:W-:-:S04]  /*11d0*/  @!P0 IADD3 R10, P1, PT, R23, R10, RZ ;  /* 0x0000000a170a8210 */ /* 0x004fc80007f3e0ff */
[----:B------:R-:W-:-:S05]  /*11e0*/  @!P0 LEA.HI.X.SX32 R11, R23, R11, 0x1, P1 ;  /* 0x0000000b170b8211 */ /* 0x000fca00008f0eff */
[----:B------:R0:W-:Y:S04]  /*11f0*/  @!P0 STG.E.U8 desc[UR36][R10.64], RZ ;  /* 0x000000ff0a008986 */ /* 0x0001e8000c101124 */
[----:B------:R0:W-:Y:S02]  /*1200*/  @!P0 STG.E desc[UR36][R4.64], R3 ;  /* 0x0000000304008986 */ /* 0x0001e4000c101924 */
.L_x_51:
[----:B------:R-:W-:Y:S05]  /*1210*/  BSYNC.RECONVERGENT B7 ;  /* 0x0000000000077941 */ /* 0x000fea0003800200 */
.L_x_29:
[----:B0-2---:R-:W0:Y:S02]  /*1220*/  LDC.64 R4, c[0x4][0x48] ;  /* 0x01001200ff047b82 */ /* 0x005e240000000a00 */
[----:B0-----:R-:W-:-:S06]  /*1230*/  IMAD.WIDE R2, R2, 0x4, R4 ;  /* 0x0000000402027825 */ /* 0x001fcc00078e0204 */
[----:B------:R-:W2:Y:S02]  /*1240*/  LDG.E R2, desc[UR36][R2.64] ;  /* 0x0000002402027981 */ /* 0x000ea4000c1e1900 */
[----:B--2---:R-:W-:-:S05]  /*1250*/  IMAD.WIDE R4, R2, 0x4, R4 ;  /* 0x0000000402047825 */ /* 0x004fca00078e0204 */
[----:B------:R-:W2:Y:S01]  /*1260*/  LDG.E R23, desc[UR36][R4.64] ;  /* 0x0000002404177981 */ /* 0x000ea2000c1e1900 */
[----:B------:R-:W-:Y:S01]  /*1270*/  VIADD R22, R22, 0x1 ;  /* 0x0000000116167836 */ /* 0x000fe20000000000 */
[----:B--2---:R-:W-:-:S13]  /*1280*/  ISETP.NE.AND P0, PT, R23, R2, PT ;  /* 0x000000021700720c */ /* 0x004fda0003f05270 */
[----:B------:R-:W-:Y:S05]  /*1290*/  @P0 BRA `(.L_x_72) ;  /* 0xffffffec00b00947 */ /* 0x000fea000383ffff */
.L_x_28:
[----:B------:R-:W-:Y:S05]  /*12a0*/  BSYNC.RECONVERGENT B8 ;  /* 0x0000000000087941 */ /* 0x000fea0003800200 */
.L_x_27:
[C---:B------:R-:W-:Y:S01]  /*12b0*/  ISETP.GE.AND P0, PT, R24.reuse, 0x2711, PT ;  /* 0x000027111800780c */ /* 0x040fe20003f06270 */
[----:B------:R-:W-:-:S12]  /*12c0*/  VIADD R24, R24, 0x2710 ;  /* 0x0000271018187836 */ /* 0x000fd80000000000 */
[----:B------:R-:W-:Y:S05]  /*12d0*/  @!P0 BRA `(.L_x_73) ;  /* 0xffffffec00688947 */ /* 0x000fea000383ffff */
[----:B------:R-:W-:Y:S05]  /*12e0*/  EXIT ;  /* 0x000000000000794d */ /* 0x000fea0003800000 */
.L_x_74:
        /* <DEDUP_REMOVED lines=9> */
.L_x_77:


//--------------------- .nv.global.init           --------------------------
	.section	.nv.global.init,"aw",@progbits
	.align	4
.nv.global.init:
	.type		num_aug_paths,@object
	.size		num_aug_paths,($str - num_aug_paths)
num_aug_paths:
        /*0000*/ 	.byte	0x80, 0x96, 0x98, 0x00
	.type		$str,@object
	.size		$str,($str$1 - $str)
$str:
        /*0004*/ 	.byte	0x45, 0x72, 0x72, 0x6f, 0x72, 0x21, 0x20, 0x51, 0x75, 0x65, 0x72, 0x79, 0x69, 0x6e, 0x67, 0x20
        /*0014*/ 	.byte	0x66, 0x6f, 0x72, 0x20, 0x61, 0x6e, 0x20, 0x65, 0x64, 0x67, 0x65, 0x20, 0x77, 0x68, 0x69, 0x63
        /*0024*/ 	.byte	0x68, 0x20, 0x69, 0x73, 0x20, 0x6e, 0x6f, 0x74, 0x20, 0x70, 0x72, 0x65, 0x73, 0x65, 0x6e, 0x74
        /*0034*/ 	.byte	0x20, 0x0a, 0x00
	.type		$str$1,@object
	.size		$str$1,(.L_14 - $str$1)
$str$1:
        /*0037*/ 	.byte	0x5b, 0x25, 0x64, 0x5d, 0x45, 0x72, 0x72, 0x6f, 0x72, 0x28, 0x6e, 0x65, 0x69, 0x67, 0x68, 0x62
        /*0047*/ 	.byte	0x6f, 0x72, 0x20, 0x6f, 0x75, 0x74, 0x20, 0x6f, 0x66, 0x20, 0x72, 0x61, 0x6e, 0x67, 0x65, 0x3a
        /*0057*/ 	.byte	0x20, 0x76, 0x65, 0x72, 0x74, 0x65, 0x78, 0x2c, 0x20, 0x6e, 0x65, 0x69, 0x67, 0x68, 0x62, 0x6f
        /*0067*/ 	.byte	0x72, 0x20, 0x3a, 0x20, 0x25, 0x64, 0x2c, 0x20, 0x25, 0x64, 0x20, 0x0a, 0x00
.L_14:


//--------------------- .nv.shared.reserved.0     --------------------------
	.section	.nv.shared.reserved.0,"aw",@nobits
	.weak		__nv_reservedSMEM_offset_0_alias
	.size		__nv_reservedSMEM_offset_0_alias, 0, 64
	.other		__nv_reservedSMEM_offset_0_alias,@"STO_CUDA_RESERVED_SHARED STV_DEFAULT"
__nv_reservedSMEM_offset_0_alias:
	.zero		0
	.zero		64


//--------------------- .nv.global                --------------------------
	.section	.nv.global,"aw",@nobits
	.align	4
.nv.global:
	.type		d_frontier,@object
	.size		d_frontier,(d_partner_vertex - d_frontier)
d_frontier:
	.zero		80004
	.type		d_partner_vertex,@object
	.size		d_partner_vertex,(d_bfs_parent - d_partner_vertex)
d_partner_vertex:
	.zero		80004
	.type		d_bfs_parent,@object
	.size		d_bfs_parent,(d_next_frontier - d_bfs_parent)
d_bfs_parent:
	.zero		80004
	.type		d_next_frontier,@object
	.size		d_next_frontier,(d_visited - d_next_frontier)
d_next_frontier:
	.zero		80004
	.type		d_visited,@object
	.size		d_visited,(d_degree - d_visited)
d_visited:
	.zero		80004
	.type		d_degree,@object
	.size		d_degree,(d_list_ptr - d_degree)
d_degree:
	.zero		80004
	.type		d_list_ptr,@object
	.size		d_list_ptr,(d_list_ptr_copy - d_list_ptr)
d_list_ptr:
	.zero		80008
	.type		d_list_ptr_copy,@object
	.size		d_list_ptr_copy,(d_flat_adj_list - d_list_ptr_copy)
d_list_ptr_copy:
	.zero		80008
	.type		d_flat_adj_list,@object
	.size		d_flat_adj_list,(d_is_parent_change - d_flat_adj_list)
d_flat_adj_list:
	.zero		64000000
	.type		d_is_parent_change,@object
	.size		d_is_parent_change,(d_is_matched_vertex - d_is_parent_change)
d_is_parent_change:
	.zero		20001
	.type		d_is_matched_vertex,@object
	.size		d_is_matched_vertex,(d_matched_edge - d_is_matched_vertex)
d_is_matched_vertex:
	.zero		20001
	.type		d_matched_edge,@object
	.size		d_matched_edge,(.L_4 - d_matched_edge)
d_matched_edge:
	.zero		16000000
.L_4:


//--------------------- .nv.constant0._Z24vertex_disjoint_bfs_utilv --------------------------
	.section	.nv.constant0._Z24vertex_disjoint_bfs_utilv,"a",@progbits
	.sectionflags	@""
	.align	4
.nv.constant0._Z24vertex_disjoint_bfs_utilv:
	.zero		896


//--------------------- .nv.constant0._Z16update_matchingsv --------------------------
	.section	.nv.constant0._Z16update_matchingsv,"a",@progbits
	.sectionflags	@""
	.align	4
.nv.constant0._Z16update_matchingsv:
	.zero		896


//--------------------- SYMBOLS --------------------------

	.type		.nv.reservedSmem.offset0,@object
	.size		.nv.reservedSmem.offset0,0x4
	.type		vprintf,@function
